//
// Generated by NVIDIA NVVM Compiler
//
// Compiler Build ID: CL-36424714
// Cuda compilation tools, release 13.0, V13.0.88
// Based on NVVM 20.0.0
//

.version 9.0
.target sm_100
.address_size 64

	// .globl	_Z15apply_bc_kernelPfi

.visible .entry _Z15apply_bc_kernelPfi(
	.param .u64 .ptr .align 1 _Z15apply_bc_kernelPfi_param_0,
	.param .u32 _Z15apply_bc_kernelPfi_param_1
)
{
	.reg .pred 	%p<2>;
	.reg .b32 	%r<7>;
	.reg .b64 	%rd<7>;

	ld.param.u64 	%rd1, [_Z15apply_bc_kernelPfi_param_0];
	ld.param.u32 	%r2, [_Z15apply_bc_kernelPfi_param_1];
	mov.u32 	%r1, %tid.x;
	setp.gt.u32 	%p1, %r1, 2;
	@%p1 bra 	$L__BB0_2;
	cvta.to.global.u64 	%rd2, %rd1;
	mul.wide.u32 	%rd3, %r1, 4;
	add.s64 	%rd4, %rd2, %rd3;
	mov.b32 	%r3, 1065353216;
	st.global.u32 	[%rd4], %r3;
	not.b32 	%r4, %r1;
	add.s32 	%r5, %r2, %r4;
	mul.wide.s32 	%rd5, %r5, 4;
	add.s64 	%rd6, %rd2, %rd5;
	mov.b32 	%r6, 1040187392;
	st.global.u32 	[%rd6], %r6;
$L__BB0_2:
	ret;

}
	// .globl	_Z16kernel_rk_stage1IL6Method0EEvPKfPfiff
.visible .entry _Z16kernel_rk_stage1IL6Method0EEvPKfPfiff(
	.param .u64 .ptr .align 1 _Z16kernel_rk_stage1IL6Method0EEvPKfPfiff_param_0,
	.param .u64 .ptr .align 1 _Z16kernel_rk_stage1IL6Method0EEvPKfPfiff_param_1,
	.param .u32 _Z16kernel_rk_stage1IL6Method0EEvPKfPfiff_param_2,
	.param .f32 _Z16kernel_rk_stage1IL6Method0EEvPKfPfiff_param_3,
	.param .f32 _Z16kernel_rk_stage1IL6Method0EEvPKfPfiff_param_4
)
{
	.reg .pred 	%p<4>;
	.reg .b32 	%r<12>;
	.reg .b32 	%f<118>;
	.reg .b64 	%rd<14>;

	ld.param.u64 	%rd1, [_Z16kernel_rk_stage1IL6Method0EEvPKfPfiff_param_0];
	ld.param.u64 	%rd2, [_Z16kernel_rk_stage1IL6Method0EEvPKfPfiff_param_1];
	ld.param.u32 	%r2, [_Z16kernel_rk_stage1IL6Method0EEvPKfPfiff_param_2];
	ld.param.f32 	%f1, [_Z16kernel_rk_stage1IL6Method0EEvPKfPfiff_param_3];
	ld.param.f32 	%f2, [_Z16kernel_rk_stage1IL6Method0EEvPKfPfiff_param_4];
	mov.u32 	%r4, %ctaid.x;
	mov.u32 	%r5, %ntid.x;
	mov.u32 	%r6, %tid.x;
	mad.lo.s32 	%r7, %r4, %r5, %r6;
	setp.lt.s32 	%p1, %r7, 3;
	add.s32 	%r8, %r2, -2;
	setp.ge.s32 	%p2, %r7, %r8;
	or.pred  	%p3, %p1, %p2;
	@%p3 bra 	$L__BB1_2;
	cvta.to.global.u64 	%rd3, %rd1;
	cvta.to.global.u64 	%rd4, %rd2;
	add.s32 	%r9, %r7, -3;
	mul.wide.u32 	%rd5, %r9, 4;
	add.s64 	%rd6, %rd3, %rd5;
	ld.global.f32 	%f3, [%rd6];
	add.s32 	%r10, %r7, -2;
	mul.wide.u32 	%rd7, %r10, 4;
	add.s64 	%rd8, %rd3, %rd7;
	ld.global.f32 	%f4, [%rd8];
	add.s32 	%r11, %r7, -1;
	mul.wide.u32 	%rd9, %r11, 4;
	add.s64 	%rd10, %rd3, %rd9;
	ld.global.f32 	%f5, [%rd10];
	mul.wide.u32 	%rd11, %r7, 4;
	add.s64 	%rd12, %rd3, %rd11;
	ld.global.f32 	%f6, [%rd12];
	ld.global.f32 	%f7, [%rd12+4];
	ld.global.f32 	%f8, [%rd12+8];
	add.f32 	%f9, %f4, %f4;
	mul.f32 	%f10, %f5, 0f40E00000;
	sub.f32 	%f11, %f9, %f10;
	fma.rn.f32 	%f12, %f6, 0f41300000, %f11;
	mul.f32 	%f13, %f12, 0f3E2AAAAB;
	mul.f32 	%f14, %f6, 0f40A00000;
	sub.f32 	%f15, %f14, %f5;
	add.f32 	%f16, %f7, %f7;
	add.f32 	%f17, %f15, %f16;
	mul.f32 	%f18, %f17, 0f3E2AAAAB;
	add.f32 	%f19, %f6, %f6;
	fma.rn.f32 	%f20, %f7, 0f40A00000, %f19;
	sub.f32 	%f21, %f20, %f8;
	mul.f32 	%f22, %f21, 0f3E2AAAAB;
	add.f32 	%f23, %f5, %f5;
	sub.f32 	%f24, %f4, %f23;
	add.f32 	%f25, %f6, %f24;
	mul.f32 	%f26, %f25, %f25;
	mul.f32 	%f27, %f26, 0f3F8AAAAB;
	mul.f32 	%f28, %f5, 0f40800000;
	sub.f32 	%f29, %f4, %f28;
	mul.f32 	%f30, %f6, 0f40400000;
	add.f32 	%f31, %f29, %f30;
	mul.f32 	%f32, %f31, %f31;
	fma.rn.f32 	%f33, %f32, 0f3E800000, %f27;
	sub.f32 	%f34, %f5, %f19;
	add.f32 	%f35, %f7, %f34;
	mul.f32 	%f36, %f35, %f35;
	mul.f32 	%f37, %f36, 0f3F8AAAAB;
	sub.f32 	%f38, %f5, %f7;
	mul.f32 	%f39, %f38, %f38;
	fma.rn.f32 	%f40, %f39, 0f3E800000, %f37;
	sub.f32 	%f41, %f6, %f16;
	add.f32 	%f42, %f8, %f41;
	mul.f32 	%f43, %f42, %f42;
	mul.f32 	%f44, %f7, 0f40800000;
	sub.f32 	%f45, %f30, %f44;
	add.f32 	%f46, %f8, %f45;
	mul.f32 	%f47, %f46, %f46;
	mul.f32 	%f48, %f47, 0f3E800000;
	fma.rn.f32 	%f49, %f43, 0f3F8AAAAB, %f48;
	add.f32 	%f50, %f33, 0f358637BD;
	mul.f32 	%f51, %f50, %f50;
	mov.f32 	%f52, 0f3DCCCCCD;
	div.rn.f32 	%f53, %f52, %f51;
	add.f32 	%f54, %f40, 0f358637BD;
	mul.f32 	%f55, %f54, %f54;
	mov.f32 	%f56, 0f3F19999A;
	div.rn.f32 	%f57, %f56, %f55;
	add.f32 	%f58, %f49, 0f358637BD;
	mul.f32 	%f59, %f58, %f58;
	mov.f32 	%f60, 0f3E99999A;
	div.rn.f32 	%f61, %f60, %f59;
	add.f32 	%f62, %f53, %f57;
	add.f32 	%f63, %f62, %f61;
	mul.f32 	%f64, %f18, %f57;
	fma.rn.f32 	%f65, %f13, %f53, %f64;
	fma.rn.f32 	%f66, %f22, %f61, %f65;
	div.rn.f32 	%f67, %f66, %f63;
	add.f32 	%f68, %f3, %f3;
	mul.f32 	%f69, %f4, 0f40E00000;
	sub.f32 	%f70, %f68, %f69;
	fma.rn.f32 	%f71, %f5, 0f41300000, %f70;
	mul.f32 	%f72, %f71, 0f3E2AAAAB;
	mul.f32 	%f73, %f5, 0f40A00000;
	sub.f32 	%f74, %f73, %f4;
	add.f32 	%f75, %f74, %f19;
	mul.f32 	%f76, %f75, 0f3E2AAAAB;
	add.f32 	%f77, %f23, %f14;
	sub.f32 	%f78, %f77, %f7;
	mul.f32 	%f79, %f78, 0f3E2AAAAB;
	sub.f32 	%f80, %f3, %f9;
	add.f32 	%f81, %f5, %f80;
	mul.f32 	%f82, %f81, %f81;
	mul.f32 	%f83, %f4, 0f40800000;
	sub.f32 	%f84, %f3, %f83;
	mul.f32 	%f85, %f5, 0f40400000;
	add.f32 	%f86, %f84, %f85;
	mul.f32 	%f87, %f86, %f86;
	mul.f32 	%f88, %f87, 0f3E800000;
	fma.rn.f32 	%f89, %f82, 0f3F8AAAAB, %f88;
	sub.f32 	%f90, %f4, %f6;
	mul.f32 	%f91, %f90, %f90;
	fma.rn.f32 	%f92, %f91, 0f3E800000, %f27;
	mul.f32 	%f93, %f6, 0f40800000;
	sub.f32 	%f94, %f85, %f93;
	add.f32 	%f95, %f7, %f94;
	mul.f32 	%f96, %f95, %f95;
	mul.f32 	%f97, %f96, 0f3E800000;
	fma.rn.f32 	%f98, %f36, 0f3F8AAAAB, %f97;
	add.f32 	%f99, %f89, 0f358637BD;
	mul.f32 	%f100, %f99, %f99;
	div.rn.f32 	%f101, %f52, %f100;
	add.f32 	%f102, %f92, 0f358637BD;
	mul.f32 	%f103, %f102, %f102;
	div.rn.f32 	%f104, %f56, %f103;
	add.f32 	%f105, %f98, 0f358637BD;
	mul.f32 	%f106, %f105, %f105;
	div.rn.f32 	%f107, %f60, %f106;
	add.f32 	%f108, %f101, %f104;
	add.f32 	%f109, %f108, %f107;
	mul.f32 	%f110, %f76, %f104;
	fma.rn.f32 	%f111, %f72, %f101, %f110;
	fma.rn.f32 	%f112, %f79, %f107, %f111;
	div.rn.f32 	%f113, %f112, %f109;
	sub.f32 	%f114, %f67, %f113;
	mul.f32 	%f115, %f114, %f2;
	mul.f32 	%f116, %f1, %f115;
	sub.f32 	%f117, %f6, %f116;
	add.s64 	%rd13, %rd4, %rd11;
	st.global.f32 	[%rd13], %f117;
$L__BB1_2:
	ret;

}
	// .globl	_Z16kernel_rk_stage2IL6Method0EEvPKfS2_Pfiff
.visible .entry _Z16kernel_rk_stage2IL6Method0EEvPKfS2_Pfiff(
	.param .u64 .ptr .align 1 _Z16kernel_rk_stage2IL6Method0EEvPKfS2_Pfiff_param_0,
	.param .u64 .ptr .align 1 _Z16kernel_rk_stage2IL6Method0EEvPKfS2_Pfiff_param_1,
	.param .u64 .ptr .align 1 _Z16kernel_rk_stage2IL6Method0EEvPKfS2_Pfiff_param_2,
	.param .u32 _Z16kernel_rk_stage2IL6Method0EEvPKfS2_Pfiff_param_3,
	.param .f32 _Z16kernel_rk_stage2IL6Method0EEvPKfS2_Pfiff_param_4,
	.param .f32 _Z16kernel_rk_stage2IL6Method0EEvPKfS2_Pfiff_param_5
)
{
	.reg .pred 	%p<4>;
	.reg .b32 	%r<12>;
	.reg .b32 	%f<122>;
	.reg .b64 	%rd<17>;

	ld.param.u64 	%rd1, [_Z16kernel_rk_stage2IL6Method0EEvPKfS2_Pfiff_param_0];
	ld.param.u64 	%rd2, [_Z16kernel_rk_stage2IL6Method0EEvPKfS2_Pfiff_param_1];
	ld.param.u64 	%rd3, [_Z16kernel_rk_stage2IL6Method0EEvPKfS2_Pfiff_param_2];
	ld.param.u32 	%r2, [_Z16kernel_rk_stage2IL6Method0EEvPKfS2_Pfiff_param_3];
	ld.param.f32 	%f1, [_Z16kernel_rk_stage2IL6Method0EEvPKfS2_Pfiff_param_4];
	ld.param.f32 	%f2, [_Z16kernel_rk_stage2IL6Method0EEvPKfS2_Pfiff_param_5];
	mov.u32 	%r4, %ctaid.x;
	mov.u32 	%r5, %ntid.x;
	mov.u32 	%r6, %tid.x;
	mad.lo.s32 	%r7, %r4, %r5, %r6;
	setp.lt.s32 	%p1, %r7, 3;
	add.s32 	%r8, %r2, -2;
	setp.ge.s32 	%p2, %r7, %r8;
	or.pred  	%p3, %p1, %p2;
	@%p3 bra 	$L__BB2_2;
	cvta.to.global.u64 	%rd4, %rd2;
	cvta.to.global.u64 	%rd5, %rd1;
	cvta.to.global.u64 	%rd6, %rd3;
	add.s32 	%r9, %r7, -3;
	mul.wide.u32 	%rd7, %r9, 4;
	add.s64 	%rd8, %rd4, %rd7;
	ld.global.f32 	%f3, [%rd8];
	add.s32 	%r10, %r7, -2;
	mul.wide.u32 	%rd9, %r10, 4;
	add.s64 	%rd10, %rd4, %rd9;
	ld.global.f32 	%f4, [%rd10];
	add.s32 	%r11, %r7, -1;
	mul.wide.u32 	%rd11, %r11, 4;
	add.s64 	%rd12, %rd4, %rd11;
	ld.global.f32 	%f5, [%rd12];
	mul.wide.u32 	%rd13, %r7, 4;
	add.s64 	%rd14, %rd4, %rd13;
	ld.global.f32 	%f6, [%rd14];
	ld.global.f32 	%f7, [%rd14+4];
	ld.global.f32 	%f8, [%rd14+8];
	add.f32 	%f9, %f4, %f4;
	mul.f32 	%f10, %f5, 0f40E00000;
	sub.f32 	%f11, %f9, %f10;
	fma.rn.f32 	%f12, %f6, 0f41300000, %f11;
	mul.f32 	%f13, %f12, 0f3E2AAAAB;
	mul.f32 	%f14, %f6, 0f40A00000;
	sub.f32 	%f15, %f14, %f5;
	add.f32 	%f16, %f7, %f7;
	add.f32 	%f17, %f15, %f16;
	mul.f32 	%f18, %f17, 0f3E2AAAAB;
	add.f32 	%f19, %f6, %f6;
	fma.rn.f32 	%f20, %f7, 0f40A00000, %f19;
	sub.f32 	%f21, %f20, %f8;
	mul.f32 	%f22, %f21, 0f3E2AAAAB;
	add.f32 	%f23, %f5, %f5;
	sub.f32 	%f24, %f4, %f23;
	add.f32 	%f25, %f6, %f24;
	mul.f32 	%f26, %f25, %f25;
	mul.f32 	%f27, %f26, 0f3F8AAAAB;
	mul.f32 	%f28, %f5, 0f40800000;
	sub.f32 	%f29, %f4, %f28;
	mul.f32 	%f30, %f6, 0f40400000;
	add.f32 	%f31, %f29, %f30;
	mul.f32 	%f32, %f31, %f31;
	fma.rn.f32 	%f33, %f32, 0f3E800000, %f27;
	sub.f32 	%f34, %f5, %f19;
	add.f32 	%f35, %f7, %f34;
	mul.f32 	%f36, %f35, %f35;
	mul.f32 	%f37, %f36, 0f3F8AAAAB;
	sub.f32 	%f38, %f5, %f7;
	mul.f32 	%f39, %f38, %f38;
	fma.rn.f32 	%f40, %f39, 0f3E800000, %f37;
	sub.f32 	%f41, %f6, %f16;
	add.f32 	%f42, %f8, %f41;
	mul.f32 	%f43, %f42, %f42;
	mul.f32 	%f44, %f7, 0f40800000;
	sub.f32 	%f45, %f30, %f44;
	add.f32 	%f46, %f8, %f45;
	mul.f32 	%f47, %f46, %f46;
	mul.f32 	%f48, %f47, 0f3E800000;
	fma.rn.f32 	%f49, %f43, 0f3F8AAAAB, %f48;
	add.f32 	%f50, %f33, 0f358637BD;
	mul.f32 	%f51, %f50, %f50;
	mov.f32 	%f52, 0f3DCCCCCD;
	div.rn.f32 	%f53, %f52, %f51;
	add.f32 	%f54, %f40, 0f358637BD;
	mul.f32 	%f55, %f54, %f54;
	mov.f32 	%f56, 0f3F19999A;
	div.rn.f32 	%f57, %f56, %f55;
	add.f32 	%f58, %f49, 0f358637BD;
	mul.f32 	%f59, %f58, %f58;
	mov.f32 	%f60, 0f3E99999A;
	div.rn.f32 	%f61, %f60, %f59;
	add.f32 	%f62, %f53, %f57;
	add.f32 	%f63, %f62, %f61;
	mul.f32 	%f64, %f18, %f57;
	fma.rn.f32 	%f65, %f13, %f53, %f64;
	fma.rn.f32 	%f66, %f22, %f61, %f65;
	div.rn.f32 	%f67, %f66, %f63;
	add.f32 	%f68, %f3, %f3;
	mul.f32 	%f69, %f4, 0f40E00000;
	sub.f32 	%f70, %f68, %f69;
	fma.rn.f32 	%f71, %f5, 0f41300000, %f70;
	mul.f32 	%f72, %f71, 0f3E2AAAAB;
	mul.f32 	%f73, %f5, 0f40A00000;
	sub.f32 	%f74, %f73, %f4;
	add.f32 	%f75, %f74, %f19;
	mul.f32 	%f76, %f75, 0f3E2AAAAB;
	add.f32 	%f77, %f23, %f14;
	sub.f32 	%f78, %f77, %f7;
	mul.f32 	%f79, %f78, 0f3E2AAAAB;
	sub.f32 	%f80, %f3, %f9;
	add.f32 	%f81, %f5, %f80;
	mul.f32 	%f82, %f81, %f81;
	mul.f32 	%f83, %f4, 0f40800000;
	sub.f32 	%f84, %f3, %f83;
	mul.f32 	%f85, %f5, 0f40400000;
	add.f32 	%f86, %f84, %f85;
	mul.f32 	%f87, %f86, %f86;
	mul.f32 	%f88, %f87, 0f3E800000;
	fma.rn.f32 	%f89, %f82, 0f3F8AAAAB, %f88;
	sub.f32 	%f90, %f4, %f6;
	mul.f32 	%f91, %f90, %f90;
	fma.rn.f32 	%f92, %f91, 0f3E800000, %f27;
	mul.f32 	%f93, %f6, 0f40800000;
	sub.f32 	%f94, %f85, %f93;
	add.f32 	%f95, %f7, %f94;
	mul.f32 	%f96, %f95, %f95;
	mul.f32 	%f97, %f96, 0f3E800000;
	fma.rn.f32 	%f98, %f36, 0f3F8AAAAB, %f97;
	add.f32 	%f99, %f89, 0f358637BD;
	mul.f32 	%f100, %f99, %f99;
	div.rn.f32 	%f101, %f52, %f100;
	add.f32 	%f102, %f92, 0f358637BD;
	mul.f32 	%f103, %f102, %f102;
	div.rn.f32 	%f104, %f56, %f103;
	add.f32 	%f105, %f98, 0f358637BD;
	mul.f32 	%f106, %f105, %f105;
	div.rn.f32 	%f107, %f60, %f106;
	add.f32 	%f108, %f101, %f104;
	add.f32 	%f109, %f108, %f107;
	mul.f32 	%f110, %f76, %f104;
	fma.rn.f32 	%f111, %f72, %f101, %f110;
	fma.rn.f32 	%f112, %f79, %f107, %f111;
	div.rn.f32 	%f113, %f112, %f109;
	sub.f32 	%f114, %f67, %f113;
	mul.f32 	%f115, %f114, %f2;
	add.s64 	%rd15, %rd5, %rd13;
	ld.global.f32 	%f116, [%rd15];
	mul.f32 	%f117, %f6, 0f3E800000;
	fma.rn.f32 	%f118, %f116, 0f3F400000, %f117;
	mul.f32 	%f119, %f1, 0f3E800000;
	mul.f32 	%f120, %f119, %f115;
	sub.f32 	%f121, %f118, %f120;
	add.s64 	%rd16, %rd6, %rd13;
	st.global.f32 	[%rd16], %f121;
$L__BB2_2:
	ret;

}
	// .globl	_Z16kernel_rk_stage3IL6Method0EEvPKfS2_Pfiff
.visible .entry _Z16kernel_rk_stage3IL6Method0EEvPKfS2_Pfiff(
	.param .u64 .ptr .align 1 _Z16kernel_rk_stage3IL6Method0EEvPKfS2_Pfiff_param_0,
	.param .u64 .ptr .align 1 _Z16kernel_rk_stage3IL6Method0EEvPKfS2_Pfiff_param_1,
	.param .u64 .ptr .align 1 _Z16kernel_rk_stage3IL6Method0EEvPKfS2_Pfiff_param_2,
	.param .u32 _Z16kernel_rk_stage3IL6Method0EEvPKfS2_Pfiff_param_3,
	.param .f32 _Z16kernel_rk_stage3IL6Method0EEvPKfS2_Pfiff_param_4,
	.param .f32 _Z16kernel_rk_stage3IL6Method0EEvPKfS2_Pfiff_param_5
)
{
	.reg .pred 	%p<4>;
	.reg .b32 	%r<12>;
	.reg .b32 	%f<122>;
	.reg .b64 	%rd<17>;

	ld.param.u64 	%rd1, [_Z16kernel_rk_stage3IL6Method0EEvPKfS2_Pfiff_param_0];
	ld.param.u64 	%rd2, [_Z16kernel_rk_stage3IL6Method0EEvPKfS2_Pfiff_param_1];
	ld.param.u64 	%rd3, [_Z16kernel_rk_stage3IL6Method0EEvPKfS2_Pfiff_param_2];
	ld.param.u32 	%r2, [_Z16kernel_rk_stage3IL6Method0EEvPKfS2_Pfiff_param_3];
	ld.param.f32 	%f1, [_Z16kernel_rk_stage3IL6Method0EEvPKfS2_Pfiff_param_4];
	ld.param.f32 	%f2, [_Z16kernel_rk_stage3IL6Method0EEvPKfS2_Pfiff_param_5];
	mov.u32 	%r4, %ctaid.x;
	mov.u32 	%r5, %ntid.x;
	mov.u32 	%r6, %tid.x;
	mad.lo.s32 	%r7, %r4, %r5, %r6;
	setp.lt.s32 	%p1, %r7, 3;
	add.s32 	%r8, %r2, -2;
	setp.ge.s32 	%p2, %r7, %r8;
	or.pred  	%p3, %p1, %p2;
	@%p3 bra 	$L__BB3_2;
	cvta.to.global.u64 	%rd4, %rd2;
	cvta.to.global.u64 	%rd5, %rd1;
	cvta.to.global.u64 	%rd6, %rd3;
	add.s32 	%r9, %r7, -3;
	mul.wide.u32 	%rd7, %r9, 4;
	add.s64 	%rd8, %rd4, %rd7;
	ld.global.f32 	%f3, [%rd8];
	add.s32 	%r10, %r7, -2;
	mul.wide.u32 	%rd9, %r10, 4;
	add.s64 	%rd10, %rd4, %rd9;
	ld.global.f32 	%f4, [%rd10];
	add.s32 	%r11, %r7, -1;
	mul.wide.u32 	%rd11, %r11, 4;
	add.s64 	%rd12, %rd4, %rd11;
	ld.global.f32 	%f5, [%rd12];
	mul.wide.u32 	%rd13, %r7, 4;
	add.s64 	%rd14, %rd4, %rd13;
	ld.global.f32 	%f6, [%rd14];
	ld.global.f32 	%f7, [%rd14+4];
	ld.global.f32 	%f8, [%rd14+8];
	add.f32 	%f9, %f4, %f4;
	mul.f32 	%f10, %f5, 0f40E00000;
	sub.f32 	%f11, %f9, %f10;
	fma.rn.f32 	%f12, %f6, 0f41300000, %f11;
	mul.f32 	%f13, %f12, 0f3E2AAAAB;
	mul.f32 	%f14, %f6, 0f40A00000;
	sub.f32 	%f15, %f14, %f5;
	add.f32 	%f16, %f7, %f7;
	add.f32 	%f17, %f15, %f16;
	mul.f32 	%f18, %f17, 0f3E2AAAAB;
	add.f32 	%f19, %f6, %f6;
	fma.rn.f32 	%f20, %f7, 0f40A00000, %f19;
	sub.f32 	%f21, %f20, %f8;
	mul.f32 	%f22, %f21, 0f3E2AAAAB;
	add.f32 	%f23, %f5, %f5;
	sub.f32 	%f24, %f4, %f23;
	add.f32 	%f25, %f6, %f24;
	mul.f32 	%f26, %f25, %f25;
	mul.f32 	%f27, %f26, 0f3F8AAAAB;
	mul.f32 	%f28, %f5, 0f40800000;
	sub.f32 	%f29, %f4, %f28;
	mul.f32 	%f30, %f6, 0f40400000;
	add.f32 	%f31, %f29, %f30;
	mul.f32 	%f32, %f31, %f31;
	fma.rn.f32 	%f33, %f32, 0f3E800000, %f27;
	sub.f32 	%f34, %f5, %f19;
	add.f32 	%f35, %f7, %f34;
	mul.f32 	%f36, %f35, %f35;
	mul.f32 	%f37, %f36, 0f3F8AAAAB;
	sub.f32 	%f38, %f5, %f7;
	mul.f32 	%f39, %f38, %f38;
	fma.rn.f32 	%f40, %f39, 0f3E800000, %f37;
	sub.f32 	%f41, %f6, %f16;
	add.f32 	%f42, %f8, %f41;
	mul.f32 	%f43, %f42, %f42;
	mul.f32 	%f44, %f7, 0f40800000;
	sub.f32 	%f45, %f30, %f44;
	add.f32 	%f46, %f8, %f45;
	mul.f32 	%f47, %f46, %f46;
	mul.f32 	%f48, %f47, 0f3E800000;
	fma.rn.f32 	%f49, %f43, 0f3F8AAAAB, %f48;
	add.f32 	%f50, %f33, 0f358637BD;
	mul.f32 	%f51, %f50, %f50;
	mov.f32 	%f52, 0f3DCCCCCD;
	div.rn.f32 	%f53, %f52, %f51;
	add.f32 	%f54, %f40, 0f358637BD;
	mul.f32 	%f55, %f54, %f54;
	mov.f32 	%f56, 0f3F19999A;
	div.rn.f32 	%f57, %f56, %f55;
	add.f32 	%f58, %f49, 0f358637BD;
	mul.f32 	%f59, %f58, %f58;
	mov.f32 	%f60, 0f3E99999A;
	div.rn.f32 	%f61, %f60, %f59;
	add.f32 	%f62, %f53, %f57;
	add.f32 	%f63, %f62, %f61;
	mul.f32 	%f64, %f18, %f57;
	fma.rn.f32 	%f65, %f13, %f53, %f64;
	fma.rn.f32 	%f66, %f22, %f61, %f65;
	div.rn.f32 	%f67, %f66, %f63;
	add.f32 	%f68, %f3, %f3;
	mul.f32 	%f69, %f4, 0f40E00000;
	sub.f32 	%f70, %f68, %f69;
	fma.rn.f32 	%f71, %f5, 0f41300000, %f70;
	mul.f32 	%f72, %f71, 0f3E2AAAAB;
	mul.f32 	%f73, %f5, 0f40A00000;
	sub.f32 	%f74, %f73, %f4;
	add.f32 	%f75, %f74, %f19;
	mul.f32 	%f76, %f75, 0f3E2AAAAB;
	add.f32 	%f77, %f23, %f14;
	sub.f32 	%f78, %f77, %f7;
	mul.f32 	%f79, %f78, 0f3E2AAAAB;
	sub.f32 	%f80, %f3, %f9;
	add.f32 	%f81, %f5, %f80;
	mul.f32 	%f82, %f81, %f81;
	mul.f32 	%f83, %f4, 0f40800000;
	sub.f32 	%f84, %f3, %f83;
	mul.f32 	%f85, %f5, 0f40400000;
	add.f32 	%f86, %f84, %f85;
	mul.f32 	%f87, %f86, %f86;
	mul.f32 	%f88, %f87, 0f3E800000;
	fma.rn.f32 	%f89, %f82, 0f3F8AAAAB, %f88;
	sub.f32 	%f90, %f4, %f6;
	mul.f32 	%f91, %f90, %f90;
	fma.rn.f32 	%f92, %f91, 0f3E800000, %f27;
	mul.f32 	%f93, %f6, 0f40800000;
	sub.f32 	%f94, %f85, %f93;
	add.f32 	%f95, %f7, %f94;
	mul.f32 	%f96, %f95, %f95;
	mul.f32 	%f97, %f96, 0f3E800000;
	fma.rn.f32 	%f98, %f36, 0f3F8AAAAB, %f97;
	add.f32 	%f99, %f89, 0f358637BD;
	mul.f32 	%f100, %f99, %f99;
	div.rn.f32 	%f101, %f52, %f100;
	add.f32 	%f102, %f92, 0f358637BD;
	mul.f32 	%f103, %f102, %f102;
	div.rn.f32 	%f104, %f56, %f103;
	add.f32 	%f105, %f98, 0f358637BD;
	mul.f32 	%f106, %f105, %f105;
	div.rn.f32 	%f107, %f60, %f106;
	add.f32 	%f108, %f101, %f104;
	add.f32 	%f109, %f108, %f107;
	mul.f32 	%f110, %f76, %f104;
	fma.rn.f32 	%f111, %f72, %f101, %f110;
	fma.rn.f32 	%f112, %f79, %f107, %f111;
	div.rn.f32 	%f113, %f112, %f109;
	sub.f32 	%f114, %f67, %f113;
	mul.f32 	%f115, %f114, %f2;
	add.s64 	%rd15, %rd5, %rd13;
	ld.global.f32 	%f116, [%rd15];
	mul.f32 	%f117, %f6, 0f3F2AAAAB;
	fma.rn.f32 	%f118, %f116, 0f3EAAAAAB, %f117;
	mul.f32 	%f119, %f1, 0f3F2AAAAB;
	mul.f32 	%f120, %f119, %f115;
	sub.f32 	%f121, %f118, %f120;
	add.s64 	%rd16, %rd6, %rd13;
	st.global.f32 	[%rd16], %f121;
$L__BB3_2:
	ret;

}
	// .globl	_Z16kernel_rk_stage1IL6Method1EEvPKfPfiff
.visible .entry _Z16kernel_rk_stage1IL6Method1EEvPKfPfiff(
	.param .u64 .ptr .align 1 _Z16kernel_rk_stage1IL6Method1EEvPKfPfiff_param_0,
	.param .u64 .ptr .align 1 _Z16kernel_rk_stage1IL6Method1EEvPKfPfiff_param_1,
	.param .u32 _Z16kernel_rk_stage1IL6Method1EEvPKfPfiff_param_2,
	.param .f32 _Z16kernel_rk_stage1IL6Method1EEvPKfPfiff_param_3,
	.param .f32 _Z16kernel_rk_stage1IL6Method1EEvPKfPfiff_param_4
)
{
	.reg .pred 	%p<14>;
	.reg .b32 	%r<19>;
	.reg .b32 	%f<141>;
	.reg .b64 	%rd<15>;

	ld.param.u64 	%rd4, [_Z16kernel_rk_stage1IL6Method1EEvPKfPfiff_param_0];
	ld.param.u64 	%rd3, [_Z16kernel_rk_stage1IL6Method1EEvPKfPfiff_param_1];
	ld.param.u32 	%r7, [_Z16kernel_rk_stage1IL6Method1EEvPKfPfiff_param_2];
	ld.param.f32 	%f21, [_Z16kernel_rk_stage1IL6Method1EEvPKfPfiff_param_3];
	ld.param.f32 	%f22, [_Z16kernel_rk_stage1IL6Method1EEvPKfPfiff_param_4];
	cvta.to.global.u64 	%rd1, %rd4;
	mov.u32 	%r9, %ctaid.x;
	mov.u32 	%r10, %ntid.x;
	mov.u32 	%r1, %tid.x;
	mad.lo.s32 	%r11, %r9, %r10, %r1;
	setp.lt.s32 	%p1, %r11, 3;
	add.s32 	%r12, %r7, -2;
	setp.ge.s32 	%p2, %r11, %r12;
	or.pred  	%p3, %p1, %p2;
	@%p3 bra 	$L__BB4_12;
	and.b32  	%r3, %r1, 31;
	mul.wide.u32 	%rd5, %r11, 4;
	add.s64 	%rd2, %rd1, %rd5;
	ld.global.f32 	%f1, [%rd2];
	mov.b32 	%r13, %f1;
	shfl.sync.up.b32	%r4|%p4, %r13, 1, 0, -1;
	shfl.sync.up.b32	%r5|%p5, %r13, 2, 0, -1;
	shfl.sync.up.b32	%r6|%p6, %r13, 3, 0, -1;
	shfl.sync.down.b32	%r14|%p7, %r13, 1, 31, -1;
	mov.b32 	%f136, %r14;
	shfl.sync.down.b32	%r15|%p8, %r13, 2, 31, -1;
	mov.b32 	%f140, %r15;
	setp.ne.s32 	%p9, %r3, 0;
	@%p9 bra 	$L__BB4_3;
	add.s32 	%r16, %r11, -1;
	mul.wide.u32 	%rd6, %r16, 4;
	add.s64 	%rd7, %rd1, %rd6;
	ld.global.f32 	%f132, [%rd7];
	bra.uni 	$L__BB4_4;
$L__BB4_3:
	mov.b32 	%f132, %r4;
	setp.ne.s32 	%p10, %r3, 1;
	@%p10 bra 	$L__BB4_5;
$L__BB4_4:
	add.s32 	%r17, %r11, -2;
	mul.wide.u32 	%rd8, %r17, 4;
	add.s64 	%rd9, %rd1, %rd8;
	ld.global.f32 	%f137, [%rd9];
	bra.uni 	$L__BB4_6;
$L__BB4_5:
	mov.b32 	%f137, %r5;
	setp.gt.u32 	%p11, %r3, 2;
	@%p11 bra 	$L__BB4_7;
$L__BB4_6:
	add.s32 	%r18, %r11, -3;
	mul.wide.u32 	%rd10, %r18, 4;
	add.s64 	%rd11, %rd1, %rd10;
	ld.global.f32 	%f139, [%rd11];
	bra.uni 	$L__BB4_11;
$L__BB4_7:
	mov.b32 	%f139, %r6;
	setp.ne.s32 	%p12, %r3, 31;
	@%p12 bra 	$L__BB4_9;
	ld.global.f32 	%f136, [%rd2+4];
	bra.uni 	$L__BB4_10;
$L__BB4_9:
	setp.lt.u32 	%p13, %r3, 30;
	@%p13 bra 	$L__BB4_11;
$L__BB4_10:
	ld.global.f32 	%f140, [%rd2+8];
$L__BB4_11:
	add.f32 	%f23, %f137, %f137;
	mul.f32 	%f24, %f132, 0f40E00000;
	sub.f32 	%f25, %f23, %f24;
	fma.rn.f32 	%f26, %f1, 0f41300000, %f25;
	mul.f32 	%f27, %f26, 0f3E2AAAAB;
	mul.f32 	%f28, %f1, 0f40A00000;
	sub.f32 	%f29, %f28, %f132;
	add.f32 	%f30, %f136, %f136;
	add.f32 	%f31, %f30, %f29;
	mul.f32 	%f32, %f31, 0f3E2AAAAB;
	add.f32 	%f33, %f1, %f1;
	fma.rn.f32 	%f34, %f136, 0f40A00000, %f33;
	sub.f32 	%f35, %f34, %f140;
	mul.f32 	%f36, %f35, 0f3E2AAAAB;
	add.f32 	%f37, %f132, %f132;
	sub.f32 	%f38, %f137, %f37;
	add.f32 	%f39, %f1, %f38;
	mul.f32 	%f40, %f39, %f39;
	mul.f32 	%f41, %f40, 0f3F8AAAAB;
	mul.f32 	%f42, %f132, 0f40800000;
	sub.f32 	%f43, %f137, %f42;
	mul.f32 	%f44, %f1, 0f40400000;
	add.f32 	%f45, %f44, %f43;
	mul.f32 	%f46, %f45, %f45;
	fma.rn.f32 	%f47, %f46, 0f3E800000, %f41;
	sub.f32 	%f48, %f132, %f33;
	add.f32 	%f49, %f136, %f48;
	mul.f32 	%f50, %f49, %f49;
	mul.f32 	%f51, %f50, 0f3F8AAAAB;
	sub.f32 	%f52, %f132, %f136;
	mul.f32 	%f53, %f52, %f52;
	fma.rn.f32 	%f54, %f53, 0f3E800000, %f51;
	sub.f32 	%f55, %f1, %f30;
	add.f32 	%f56, %f55, %f140;
	mul.f32 	%f57, %f56, %f56;
	mul.f32 	%f58, %f136, 0f40800000;
	sub.f32 	%f59, %f44, %f58;
	add.f32 	%f60, %f59, %f140;
	mul.f32 	%f61, %f60, %f60;
	mul.f32 	%f62, %f61, 0f3E800000;
	fma.rn.f32 	%f63, %f57, 0f3F8AAAAB, %f62;
	add.f32 	%f64, %f47, 0f358637BD;
	mul.f32 	%f65, %f64, %f64;
	mov.f32 	%f66, 0f3DCCCCCD;
	div.rn.f32 	%f67, %f66, %f65;
	add.f32 	%f68, %f54, 0f358637BD;
	mul.f32 	%f69, %f68, %f68;
	mov.f32 	%f70, 0f3F19999A;
	div.rn.f32 	%f71, %f70, %f69;
	add.f32 	%f72, %f63, 0f358637BD;
	mul.f32 	%f73, %f72, %f72;
	mov.f32 	%f74, 0f3E99999A;
	div.rn.f32 	%f75, %f74, %f73;
	add.f32 	%f76, %f71, %f67;
	add.f32 	%f77, %f75, %f76;
	mul.f32 	%f78, %f27, %f67;
	fma.rn.f32 	%f79, %f32, %f71, %f78;
	fma.rn.f32 	%f80, %f36, %f75, %f79;
	div.rn.f32 	%f81, %f80, %f77;
	add.f32 	%f82, %f139, %f139;
	mul.f32 	%f83, %f137, 0f40E00000;
	sub.f32 	%f84, %f82, %f83;
	fma.rn.f32 	%f85, %f132, 0f41300000, %f84;
	mul.f32 	%f86, %f85, 0f3E2AAAAB;
	mul.f32 	%f87, %f132, 0f40A00000;
	sub.f32 	%f88, %f87, %f137;
	add.f32 	%f89, %f33, %f88;
	mul.f32 	%f90, %f89, 0f3E2AAAAB;
	add.f32 	%f91, %f28, %f37;
	sub.f32 	%f92, %f91, %f136;
	mul.f32 	%f93, %f92, 0f3E2AAAAB;
	sub.f32 	%f94, %f139, %f23;
	add.f32 	%f95, %f132, %f94;
	mul.f32 	%f96, %f95, %f95;
	mul.f32 	%f97, %f137, 0f40800000;
	sub.f32 	%f98, %f139, %f97;
	mul.f32 	%f99, %f132, 0f40400000;
	add.f32 	%f100, %f99, %f98;
	mul.f32 	%f101, %f100, %f100;
	mul.f32 	%f102, %f101, 0f3E800000;
	fma.rn.f32 	%f103, %f96, 0f3F8AAAAB, %f102;
	sub.f32 	%f104, %f137, %f1;
	mul.f32 	%f105, %f104, %f104;
	fma.rn.f32 	%f106, %f105, 0f3E800000, %f41;
	mul.f32 	%f107, %f1, 0f40800000;
	sub.f32 	%f108, %f99, %f107;
	add.f32 	%f109, %f136, %f108;
	mul.f32 	%f110, %f109, %f109;
	mul.f32 	%f111, %f110, 0f3E800000;
	fma.rn.f32 	%f112, %f50, 0f3F8AAAAB, %f111;
	add.f32 	%f113, %f103, 0f358637BD;
	mul.f32 	%f114, %f113, %f113;
	div.rn.f32 	%f115, %f66, %f114;
	add.f32 	%f116, %f106, 0f358637BD;
	mul.f32 	%f117, %f116, %f116;
	div.rn.f32 	%f118, %f70, %f117;
	add.f32 	%f119, %f112, 0f358637BD;
	mul.f32 	%f120, %f119, %f119;
	div.rn.f32 	%f121, %f74, %f120;
	add.f32 	%f122, %f115, %f118;
	add.f32 	%f123, %f121, %f122;
	mul.f32 	%f124, %f90, %f118;
	fma.rn.f32 	%f125, %f86, %f115, %f124;
	fma.rn.f32 	%f126, %f93, %f121, %f125;
	div.rn.f32 	%f127, %f126, %f123;
	sub.f32 	%f128, %f81, %f127;
	mul.f32 	%f129, %f128, %f22;
	mul.f32 	%f130, %f21, %f129;
	sub.f32 	%f131, %f1, %f130;
	cvta.to.global.u64 	%rd12, %rd3;
	add.s64 	%rd14, %rd12, %rd5;
	st.global.f32 	[%rd14], %f131;
$L__BB4_12:
	ret;

}
	// .globl	_Z16kernel_rk_stage2IL6Method1EEvPKfS2_Pfiff
.visible .entry _Z16kernel_rk_stage2IL6Method1EEvPKfS2_Pfiff(
	.param .u64 .ptr .align 1 _Z16kernel_rk_stage2IL6Method1EEvPKfS2_Pfiff_param_0,
	.param .u64 .ptr .align 1 _Z16kernel_rk_stage2IL6Method1EEvPKfS2_Pfiff_param_1,
	.param .u64 .ptr .align 1 _Z16kernel_rk_stage2IL6Method1EEvPKfS2_Pfiff_param_2,
	.param .u32 _Z16kernel_rk_stage2IL6Method1EEvPKfS2_Pfiff_param_3,
	.param .f32 _Z16kernel_rk_stage2IL6Method1EEvPKfS2_Pfiff_param_4,
	.param .f32 _Z16kernel_rk_stage2IL6Method1EEvPKfS2_Pfiff_param_5
)
{
	.reg .pred 	%p<14>;
	.reg .b32 	%r<19>;
	.reg .b32 	%f<145>;
	.reg .b64 	%rd<18>;

	ld.param.u64 	%rd3, [_Z16kernel_rk_stage2IL6Method1EEvPKfS2_Pfiff_param_0];
	ld.param.u64 	%rd5, [_Z16kernel_rk_stage2IL6Method1EEvPKfS2_Pfiff_param_1];
	ld.param.u64 	%rd4, [_Z16kernel_rk_stage2IL6Method1EEvPKfS2_Pfiff_param_2];
	ld.param.u32 	%r7, [_Z16kernel_rk_stage2IL6Method1EEvPKfS2_Pfiff_param_3];
	ld.param.f32 	%f21, [_Z16kernel_rk_stage2IL6Method1EEvPKfS2_Pfiff_param_4];
	ld.param.f32 	%f22, [_Z16kernel_rk_stage2IL6Method1EEvPKfS2_Pfiff_param_5];
	cvta.to.global.u64 	%rd1, %rd5;
	mov.u32 	%r9, %ctaid.x;
	mov.u32 	%r10, %ntid.x;
	mov.u32 	%r1, %tid.x;
	mad.lo.s32 	%r11, %r9, %r10, %r1;
	setp.lt.s32 	%p1, %r11, 3;
	add.s32 	%r12, %r7, -2;
	setp.ge.s32 	%p2, %r11, %r12;
	or.pred  	%p3, %p1, %p2;
	@%p3 bra 	$L__BB5_12;
	and.b32  	%r3, %r1, 31;
	mul.wide.u32 	%rd6, %r11, 4;
	add.s64 	%rd2, %rd1, %rd6;
	ld.global.f32 	%f1, [%rd2];
	mov.b32 	%r13, %f1;
	shfl.sync.up.b32	%r4|%p4, %r13, 1, 0, -1;
	shfl.sync.up.b32	%r5|%p5, %r13, 2, 0, -1;
	shfl.sync.up.b32	%r6|%p6, %r13, 3, 0, -1;
	shfl.sync.down.b32	%r14|%p7, %r13, 1, 31, -1;
	mov.b32 	%f140, %r14;
	shfl.sync.down.b32	%r15|%p8, %r13, 2, 31, -1;
	mov.b32 	%f144, %r15;
	setp.ne.s32 	%p9, %r3, 0;
	@%p9 bra 	$L__BB5_3;
	add.s32 	%r16, %r11, -1;
	mul.wide.u32 	%rd7, %r16, 4;
	add.s64 	%rd8, %rd1, %rd7;
	ld.global.f32 	%f136, [%rd8];
	bra.uni 	$L__BB5_4;
$L__BB5_3:
	mov.b32 	%f136, %r4;
	setp.ne.s32 	%p10, %r3, 1;
	@%p10 bra 	$L__BB5_5;
$L__BB5_4:
	add.s32 	%r17, %r11, -2;
	mul.wide.u32 	%rd9, %r17, 4;
	add.s64 	%rd10, %rd1, %rd9;
	ld.global.f32 	%f141, [%rd10];
	bra.uni 	$L__BB5_6;
$L__BB5_5:
	mov.b32 	%f141, %r5;
	setp.gt.u32 	%p11, %r3, 2;
	@%p11 bra 	$L__BB5_7;
$L__BB5_6:
	add.s32 	%r18, %r11, -3;
	mul.wide.u32 	%rd11, %r18, 4;
	add.s64 	%rd12, %rd1, %rd11;
	ld.global.f32 	%f143, [%rd12];
	bra.uni 	$L__BB5_11;
$L__BB5_7:
	mov.b32 	%f143, %r6;
	setp.ne.s32 	%p12, %r3, 31;
	@%p12 bra 	$L__BB5_9;
	ld.global.f32 	%f140, [%rd2+4];
	bra.uni 	$L__BB5_10;
$L__BB5_9:
	setp.lt.u32 	%p13, %r3, 30;
	@%p13 bra 	$L__BB5_11;
$L__BB5_10:
	ld.global.f32 	%f144, [%rd2+8];
$L__BB5_11:
	add.f32 	%f23, %f141, %f141;
	mul.f32 	%f24, %f136, 0f40E00000;
	sub.f32 	%f25, %f23, %f24;
	fma.rn.f32 	%f26, %f1, 0f41300000, %f25;
	mul.f32 	%f27, %f26, 0f3E2AAAAB;
	mul.f32 	%f28, %f1, 0f40A00000;
	sub.f32 	%f29, %f28, %f136;
	add.f32 	%f30, %f140, %f140;
	add.f32 	%f31, %f30, %f29;
	mul.f32 	%f32, %f31, 0f3E2AAAAB;
	add.f32 	%f33, %f1, %f1;
	fma.rn.f32 	%f34, %f140, 0f40A00000, %f33;
	sub.f32 	%f35, %f34, %f144;
	mul.f32 	%f36, %f35, 0f3E2AAAAB;
	add.f32 	%f37, %f136, %f136;
	sub.f32 	%f38, %f141, %f37;
	add.f32 	%f39, %f1, %f38;
	mul.f32 	%f40, %f39, %f39;
	mul.f32 	%f41, %f40, 0f3F8AAAAB;
	mul.f32 	%f42, %f136, 0f40800000;
	sub.f32 	%f43, %f141, %f42;
	mul.f32 	%f44, %f1, 0f40400000;
	add.f32 	%f45, %f44, %f43;
	mul.f32 	%f46, %f45, %f45;
	fma.rn.f32 	%f47, %f46, 0f3E800000, %f41;
	sub.f32 	%f48, %f136, %f33;
	add.f32 	%f49, %f140, %f48;
	mul.f32 	%f50, %f49, %f49;
	mul.f32 	%f51, %f50, 0f3F8AAAAB;
	sub.f32 	%f52, %f136, %f140;
	mul.f32 	%f53, %f52, %f52;
	fma.rn.f32 	%f54, %f53, 0f3E800000, %f51;
	sub.f32 	%f55, %f1, %f30;
	add.f32 	%f56, %f55, %f144;
	mul.f32 	%f57, %f56, %f56;
	mul.f32 	%f58, %f140, 0f40800000;
	sub.f32 	%f59, %f44, %f58;
	add.f32 	%f60, %f59, %f144;
	mul.f32 	%f61, %f60, %f60;
	mul.f32 	%f62, %f61, 0f3E800000;
	fma.rn.f32 	%f63, %f57, 0f3F8AAAAB, %f62;
	add.f32 	%f64, %f47, 0f358637BD;
	mul.f32 	%f65, %f64, %f64;
	mov.f32 	%f66, 0f3DCCCCCD;
	div.rn.f32 	%f67, %f66, %f65;
	add.f32 	%f68, %f54, 0f358637BD;
	mul.f32 	%f69, %f68, %f68;
	mov.f32 	%f70, 0f3F19999A;
	div.rn.f32 	%f71, %f70, %f69;
	add.f32 	%f72, %f63, 0f358637BD;
	mul.f32 	%f73, %f72, %f72;
	mov.f32 	%f74, 0f3E99999A;
	div.rn.f32 	%f75, %f74, %f73;
	add.f32 	%f76, %f71, %f67;
	add.f32 	%f77, %f75, %f76;
	mul.f32 	%f78, %f27, %f67;
	fma.rn.f32 	%f79, %f32, %f71, %f78;
	fma.rn.f32 	%f80, %f36, %f75, %f79;
	div.rn.f32 	%f81, %f80, %f77;
	add.f32 	%f82, %f143, %f143;
	mul.f32 	%f83, %f141, 0f40E00000;
	sub.f32 	%f84, %f82, %f83;
	fma.rn.f32 	%f85, %f136, 0f41300000, %f84;
	mul.f32 	%f86, %f85, 0f3E2AAAAB;
	mul.f32 	%f87, %f136, 0f40A00000;
	sub.f32 	%f88, %f87, %f141;
	add.f32 	%f89, %f33, %f88;
	mul.f32 	%f90, %f89, 0f3E2AAAAB;
	add.f32 	%f91, %f28, %f37;
	sub.f32 	%f92, %f91, %f140;
	mul.f32 	%f93, %f92, 0f3E2AAAAB;
	sub.f32 	%f94, %f143, %f23;
	add.f32 	%f95, %f136, %f94;
	mul.f32 	%f96, %f95, %f95;
	mul.f32 	%f97, %f141, 0f40800000;
	sub.f32 	%f98, %f143, %f97;
	mul.f32 	%f99, %f136, 0f40400000;
	add.f32 	%f100, %f99, %f98;
	mul.f32 	%f101, %f100, %f100;
	mul.f32 	%f102, %f101, 0f3E800000;
	fma.rn.f32 	%f103, %f96, 0f3F8AAAAB, %f102;
	sub.f32 	%f104, %f141, %f1;
	mul.f32 	%f105, %f104, %f104;
	fma.rn.f32 	%f106, %f105, 0f3E800000, %f41;
	mul.f32 	%f107, %f1, 0f40800000;
	sub.f32 	%f108, %f99, %f107;
	add.f32 	%f109, %f140, %f108;
	mul.f32 	%f110, %f109, %f109;
	mul.f32 	%f111, %f110, 0f3E800000;
	fma.rn.f32 	%f112, %f50, 0f3F8AAAAB, %f111;
	add.f32 	%f113, %f103, 0f358637BD;
	mul.f32 	%f114, %f113, %f113;
	div.rn.f32 	%f115, %f66, %f114;
	add.f32 	%f116, %f106, 0f358637BD;
	mul.f32 	%f117, %f116, %f116;
	div.rn.f32 	%f118, %f70, %f117;
	add.f32 	%f119, %f112, 0f358637BD;
	mul.f32 	%f120, %f119, %f119;
	div.rn.f32 	%f121, %f74, %f120;
	add.f32 	%f122, %f115, %f118;
	add.f32 	%f123, %f121, %f122;
	mul.f32 	%f124, %f90, %f118;
	fma.rn.f32 	%f125, %f86, %f115, %f124;
	fma.rn.f32 	%f126, %f93, %f121, %f125;
	div.rn.f32 	%f127, %f126, %f123;
	sub.f32 	%f128, %f81, %f127;
	mul.f32 	%f129, %f128, %f22;
	cvta.to.global.u64 	%rd13, %rd3;
	add.s64 	%rd15, %rd13, %rd6;
	ld.global.f32 	%f130, [%rd15];
	mul.f32 	%f131, %f1, 0f3E800000;
	fma.rn.f32 	%f132, %f130, 0f3F400000, %f131;
	mul.f32 	%f133, %f21, 0f3E800000;
	mul.f32 	%f134, %f133, %f129;
	sub.f32 	%f135, %f132, %f134;
	cvta.to.global.u64 	%rd16, %rd4;
	add.s64 	%rd17, %rd16, %rd6;
	st.global.f32 	[%rd17], %f135;
$L__BB5_12:
	ret;

}
	// .globl	_Z16kernel_rk_stage3IL6Method1EEvPKfS2_Pfiff
.visible .entry _Z16kernel_rk_stage3IL6Method1EEvPKfS2_Pfiff(
	.param .u64 .ptr .align 1 _Z16kernel_rk_stage3IL6Method1EEvPKfS2_Pfiff_param_0,
	.param .u64 .ptr .align 1 _Z16kernel_rk_stage3IL6Method1EEvPKfS2_Pfiff_param_1,
	.param .u64 .ptr .align 1 _Z16kernel_rk_stage3IL6Method1EEvPKfS2_Pfiff_param_2,
	.param .u32 _Z16kernel_rk_stage3IL6Method1EEvPKfS2_Pfiff_param_3,
	.param .f32 _Z16kernel_rk_stage3IL6Method1EEvPKfS2_Pfiff_param_4,
	.param .f32 _Z16kernel_rk_stage3IL6Method1EEvPKfS2_Pfiff_param_5
)
{
	.reg .pred 	%p<14>;
	.reg .b32 	%r<19>;
	.reg .b32 	%f<145>;
	.reg .b64 	%rd<18>;

	ld.param.u64 	%rd3, [_Z16kernel_rk_stage3IL6Method1EEvPKfS2_Pfiff_param_0];
	ld.param.u64 	%rd5, [_Z16kernel_rk_stage3IL6Method1EEvPKfS2_Pfiff_param_1];
	ld.param.u64 	%rd4, [_Z16kernel_rk_stage3IL6Method1EEvPKfS2_Pfiff_param_2];
	ld.param.u32 	%r7, [_Z16kernel_rk_stage3IL6Method1EEvPKfS2_Pfiff_param_3];
	ld.param.f32 	%f21, [_Z16kernel_rk_stage3IL6Method1EEvPKfS2_Pfiff_param_4];
	ld.param.f32 	%f22, [_Z16kernel_rk_stage3IL6Method1EEvPKfS2_Pfiff_param_5];
	cvta.to.global.u64 	%rd1, %rd5;
	mov.u32 	%r9, %ctaid.x;
	mov.u32 	%r10, %ntid.x;
	mov.u32 	%r1, %tid.x;
	mad.lo.s32 	%r11, %r9, %r10, %r1;
	setp.lt.s32 	%p1, %r11, 3;
	add.s32 	%r12, %r7, -2;
	setp.ge.s32 	%p2, %r11, %r12;
	or.pred  	%p3, %p1, %p2;
	@%p3 bra 	$L__BB6_12;
	and.b32  	%r3, %r1, 31;
	mul.wide.u32 	%rd6, %r11, 4;
	add.s64 	%rd2, %rd1, %rd6;
	ld.global.f32 	%f1, [%rd2];
	mov.b32 	%r13, %f1;
	shfl.sync.up.b32	%r4|%p4, %r13, 1, 0, -1;
	shfl.sync.up.b32	%r5|%p5, %r13, 2, 0, -1;
	shfl.sync.up.b32	%r6|%p6, %r13, 3, 0, -1;
	shfl.sync.down.b32	%r14|%p7, %r13, 1, 31, -1;
	mov.b32 	%f140, %r14;
	shfl.sync.down.b32	%r15|%p8, %r13, 2, 31, -1;
	mov.b32 	%f144, %r15;
	setp.ne.s32 	%p9, %r3, 0;
	@%p9 bra 	$L__BB6_3;
	add.s32 	%r16, %r11, -1;
	mul.wide.u32 	%rd7, %r16, 4;
	add.s64 	%rd8, %rd1, %rd7;
	ld.global.f32 	%f136, [%rd8];
	bra.uni 	$L__BB6_4;
$L__BB6_3:
	mov.b32 	%f136, %r4;
	setp.ne.s32 	%p10, %r3, 1;
	@%p10 bra 	$L__BB6_5;
$L__BB6_4:
	add.s32 	%r17, %r11, -2;
	mul.wide.u32 	%rd9, %r17, 4;
	add.s64 	%rd10, %rd1, %rd9;
	ld.global.f32 	%f141, [%rd10];
	bra.uni 	$L__BB6_6;
$L__BB6_5:
	mov.b32 	%f141, %r5;
	setp.gt.u32 	%p11, %r3, 2;
	@%p11 bra 	$L__BB6_7;
$L__BB6_6:
	add.s32 	%r18, %r11, -3;
	mul.wide.u32 	%rd11, %r18, 4;
	add.s64 	%rd12, %rd1, %rd11;
	ld.global.f32 	%f143, [%rd12];
	bra.uni 	$L__BB6_11;
$L__BB6_7:
	mov.b32 	%f143, %r6;
	setp.ne.s32 	%p12, %r3, 31;
	@%p12 bra 	$L__BB6_9;
	ld.global.f32 	%f140, [%rd2+4];
	bra.uni 	$L__BB6_10;
$L__BB6_9:
	setp.lt.u32 	%p13, %r3, 30;
	@%p13 bra 	$L__BB6_11;
$L__BB6_10:
	ld.global.f32 	%f144, [%rd2+8];
$L__BB6_11:
	add.f32 	%f23, %f141, %f141;
	mul.f32 	%f24, %f136, 0f40E00000;
	sub.f32 	%f25, %f23, %f24;
	fma.rn.f32 	%f26, %f1, 0f41300000, %f25;
	mul.f32 	%f27, %f26, 0f3E2AAAAB;
	mul.f32 	%f28, %f1, 0f40A00000;
	sub.f32 	%f29, %f28, %f136;
	add.f32 	%f30, %f140, %f140;
	add.f32 	%f31, %f30, %f29;
	mul.f32 	%f32, %f31, 0f3E2AAAAB;
	add.f32 	%f33, %f1, %f1;
	fma.rn.f32 	%f34, %f140, 0f40A00000, %f33;
	sub.f32 	%f35, %f34, %f144;
	mul.f32 	%f36, %f35, 0f3E2AAAAB;
	add.f32 	%f37, %f136, %f136;
	sub.f32 	%f38, %f141, %f37;
	add.f32 	%f39, %f1, %f38;
	mul.f32 	%f40, %f39, %f39;
	mul.f32 	%f41, %f40, 0f3F8AAAAB;
	mul.f32 	%f42, %f136, 0f40800000;
	sub.f32 	%f43, %f141, %f42;
	mul.f32 	%f44, %f1, 0f40400000;
	add.f32 	%f45, %f44, %f43;
	mul.f32 	%f46, %f45, %f45;
	fma.rn.f32 	%f47, %f46, 0f3E800000, %f41;
	sub.f32 	%f48, %f136, %f33;
	add.f32 	%f49, %f140, %f48;
	mul.f32 	%f50, %f49, %f49;
	mul.f32 	%f51, %f50, 0f3F8AAAAB;
	sub.f32 	%f52, %f136, %f140;
	mul.f32 	%f53, %f52, %f52;
	fma.rn.f32 	%f54, %f53, 0f3E800000, %f51;
	sub.f32 	%f55, %f1, %f30;
	add.f32 	%f56, %f55, %f144;
	mul.f32 	%f57, %f56, %f56;
	mul.f32 	%f58, %f140, 0f40800000;
	sub.f32 	%f59, %f44, %f58;
	add.f32 	%f60, %f59, %f144;
	mul.f32 	%f61, %f60, %f60;
	mul.f32 	%f62, %f61, 0f3E800000;
	fma.rn.f32 	%f63, %f57, 0f3F8AAAAB, %f62;
	add.f32 	%f64, %f47, 0f358637BD;
	mul.f32 	%f65, %f64, %f64;
	mov.f32 	%f66, 0f3DCCCCCD;
	div.rn.f32 	%f67, %f66, %f65;
	add.f32 	%f68, %f54, 0f358637BD;
	mul.f32 	%f69, %f68, %f68;
	mov.f32 	%f70, 0f3F19999A;
	div.rn.f32 	%f71, %f70, %f69;
	add.f32 	%f72, %f63, 0f358637BD;
	mul.f32 	%f73, %f72, %f72;
	mov.f32 	%f74, 0f3E99999A;
	div.rn.f32 	%f75, %f74, %f73;
	add.f32 	%f76, %f71, %f67;
	add.f32 	%f77, %f75, %f76;
	mul.f32 	%f78, %f27, %f67;
	fma.rn.f32 	%f79, %f32, %f71, %f78;
	fma.rn.f32 	%f80, %f36, %f75, %f79;
	div.rn.f32 	%f81, %f80, %f77;
	add.f32 	%f82, %f143, %f143;
	mul.f32 	%f83, %f141, 0f40E00000;
	sub.f32 	%f84, %f82, %f83;
	fma.rn.f32 	%f85, %f136, 0f41300000, %f84;
	mul.f32 	%f86, %f85, 0f3E2AAAAB;
	mul.f32 	%f87, %f136, 0f40A00000;
	sub.f32 	%f88, %f87, %f141;
	add.f32 	%f89, %f33, %f88;
	mul.f32 	%f90, %f89, 0f3E2AAAAB;
	add.f32 	%f91, %f28, %f37;
	sub.f32 	%f92, %f91, %f140;
	mul.f32 	%f93, %f92, 0f3E2AAAAB;
	sub.f32 	%f94, %f143, %f23;
	add.f32 	%f95, %f136, %f94;
	mul.f32 	%f96, %f95, %f95;
	mul.f32 	%f97, %f141, 0f40800000;
	sub.f32 	%f98, %f143, %f97;
	mul.f32 	%f99, %f136, 0f40400000;
	add.f32 	%f100, %f99, %f98;
	mul.f32 	%f101, %f100, %f100;
	mul.f32 	%f102, %f101, 0f3E800000;
	fma.rn.f32 	%f103, %f96, 0f3F8AAAAB, %f102;
	sub.f32 	%f104, %f141, %f1;
	mul.f32 	%f105, %f104, %f104;
	fma.rn.f32 	%f106, %f105, 0f3E800000, %f41;
	mul.f32 	%f107, %f1, 0f40800000;
	sub.f32 	%f108, %f99, %f107;
	add.f32 	%f109, %f140, %f108;
	mul.f32 	%f110, %f109, %f109;
	mul.f32 	%f111, %f110, 0f3E800000;
	fma.rn.f32 	%f112, %f50, 0f3F8AAAAB, %f111;
	add.f32 	%f113, %f103, 0f358637BD;
	mul.f32 	%f114, %f113, %f113;
	div.rn.f32 	%f115, %f66, %f114;
	add.f32 	%f116, %f106, 0f358637BD;
	mul.f32 	%f117, %f116, %f116;
	div.rn.f32 	%f118, %f70, %f117;
	add.f32 	%f119, %f112, 0f358637BD;
	mul.f32 	%f120, %f119, %f119;
	div.rn.f32 	%f121, %f74, %f120;
	add.f32 	%f122, %f115, %f118;
	add.f32 	%f123, %f121, %f122;
	mul.f32 	%f124, %f90, %f118;
	fma.rn.f32 	%f125, %f86, %f115, %f124;
	fma.rn.f32 	%f126, %f93, %f121, %f125;
	div.rn.f32 	%f127, %f126, %f123;
	sub.f32 	%f128, %f81, %f127;
	mul.f32 	%f129, %f128, %f22;
	cvta.to.global.u64 	%rd13, %rd3;
	add.s64 	%rd15, %rd13, %rd6;
	ld.global.f32 	%f130, [%rd15];
	mul.f32 	%f131, %f1, 0f3F2AAAAB;
	fma.rn.f32 	%f132, %f130, 0f3EAAAAAB, %f131;
	mul.f32 	%f133, %f21, 0f3F2AAAAB;
	mul.f32 	%f134, %f133, %f129;
	sub.f32 	%f135, %f132, %f134;
	cvta.to.global.u64 	%rd16, %rd4;
	add.s64 	%rd17, %rd16, %rd6;
	st.global.f32 	[%rd17], %f135;
$L__BB6_12:
	ret;

}
	// .globl	_Z16kernel_rk_stage1IL6Method2EEvPKfPfiff
.visible .entry _Z16kernel_rk_stage1IL6Method2EEvPKfPfiff(
	.param .u64 .ptr .align 1 _Z16kernel_rk_stage1IL6Method2EEvPKfPfiff_param_0,
	.param .u64 .ptr .align 1 _Z16kernel_rk_stage1IL6Method2EEvPKfPfiff_param_1,
	.param .u32 _Z16kernel_rk_stage1IL6Method2EEvPKfPfiff_param_2,
	.param .f32 _Z16kernel_rk_stage1IL6Method2EEvPKfPfiff_param_3,
	.param .f32 _Z16kernel_rk_stage1IL6Method2EEvPKfPfiff_param_4
)
{
	.reg .pred 	%p<16>;
	.reg .b32 	%r<18>;
	.reg .b32 	%f<200>;
	.reg .b64 	%rd<9>;

	ld.param.u64 	%rd2, [_Z16kernel_rk_stage1IL6Method2EEvPKfPfiff_param_0];
	ld.param.u64 	%rd3, [_Z16kernel_rk_stage1IL6Method2EEvPKfPfiff_param_1];
	ld.param.u32 	%r7, [_Z16kernel_rk_stage1IL6Method2EEvPKfPfiff_param_2];
	ld.param.f32 	%f26, [_Z16kernel_rk_stage1IL6Method2EEvPKfPfiff_param_3];
	ld.param.f32 	%f27, [_Z16kernel_rk_stage1IL6Method2EEvPKfPfiff_param_4];
	mov.u32 	%r9, %ctaid.x;
	mov.u32 	%r10, %ntid.x;
	mov.u32 	%r1, %tid.x;
	mad.lo.s32 	%r11, %r9, %r10, %r1;
	shl.b32 	%r2, %r11, 1;
	setp.lt.s32 	%p1, %r11, 2;
	add.s32 	%r13, %r7, -4;
	setp.ge.s32 	%p2, %r2, %r13;
	or.pred  	%p3, %p1, %p2;
	@%p3 bra 	$L__BB7_14;
	cvta.to.global.u64 	%rd4, %rd2;
	and.b32  	%r3, %r1, 31;
	mul.wide.u32 	%rd5, %r2, 4;
	add.s64 	%rd1, %rd4, %rd5;
	ld.global.f32 	%f1, [%rd1];
	mov.b32 	%r14, %f1;
	shfl.sync.up.b32	%r4|%p4, %r14, 1, 0, -1;
	shfl.sync.up.b32	%r5|%p5, %r14, 2, 0, -1;
	shfl.sync.up.b32	%r6|%p6, %r14, 3, 0, -1;
	shfl.sync.down.b32	%r15|%p7, %r14, 1, 31, -1;
	mov.b32 	%f198, %r15;
	shfl.sync.down.b32	%r16|%p8, %r14, 2, 31, -1;
	mov.b32 	%f194, %r16;
	shfl.sync.down.b32	%r17|%p9, %r14, 3, 31, -1;
	mov.b32 	%f199, %r17;
	setp.ne.s32 	%p10, %r3, 0;
	@%p10 bra 	$L__BB7_3;
	ld.global.f32 	%f188, [%rd1+-4];
	bra.uni 	$L__BB7_4;
$L__BB7_3:
	mov.b32 	%f188, %r4;
	setp.ne.s32 	%p11, %r3, 1;
	@%p11 bra 	$L__BB7_5;
$L__BB7_4:
	ld.global.f32 	%f197, [%rd1+-8];
	bra.uni 	$L__BB7_6;
$L__BB7_5:
	mov.b32 	%f197, %r5;
	setp.gt.u32 	%p12, %r3, 2;
	@%p12 bra 	$L__BB7_7;
$L__BB7_6:
	ld.global.f32 	%f195, [%rd1+-12];
	bra.uni 	$L__BB7_13;
$L__BB7_7:
	mov.b32 	%f195, %r6;
	setp.ne.s32 	%p13, %r3, 31;
	@%p13 bra 	$L__BB7_9;
	ld.global.f32 	%f198, [%rd1+4];
	bra.uni 	$L__BB7_10;
$L__BB7_9:
	setp.lt.u32 	%p14, %r3, 30;
	@%p14 bra 	$L__BB7_11;
$L__BB7_10:
	ld.global.f32 	%f194, [%rd1+8];
	bra.uni 	$L__BB7_12;
$L__BB7_11:
	setp.ne.s32 	%p15, %r3, 29;
	@%p15 bra 	$L__BB7_13;
$L__BB7_12:
	ld.global.f32 	%f199, [%rd1+12];
$L__BB7_13:
	add.f32 	%f28, %f188, %f188;
	mul.f32 	%f29, %f1, 0f40E00000;
	sub.f32 	%f30, %f28, %f29;
	fma.rn.f32 	%f31, %f198, 0f41300000, %f30;
	mul.f32 	%f32, %f31, 0f3E2AAAAB;
	mul.f32 	%f33, %f198, 0f40A00000;
	sub.f32 	%f34, %f33, %f1;
	add.f32 	%f35, %f194, %f194;
	add.f32 	%f36, %f35, %f34;
	mul.f32 	%f37, %f36, 0f3E2AAAAB;
	add.f32 	%f38, %f198, %f198;
	fma.rn.f32 	%f39, %f194, 0f40A00000, %f38;
	sub.f32 	%f40, %f39, %f199;
	mul.f32 	%f41, %f40, 0f3E2AAAAB;
	add.f32 	%f42, %f1, %f1;
	sub.f32 	%f43, %f188, %f42;
	add.f32 	%f44, %f43, %f198;
	mul.f32 	%f45, %f44, %f44;
	mul.f32 	%f46, %f1, 0f40800000;
	sub.f32 	%f47, %f188, %f46;
	mul.f32 	%f48, %f198, 0f40400000;
	add.f32 	%f49, %f47, %f48;
	mul.f32 	%f50, %f49, %f49;
	mul.f32 	%f51, %f50, 0f3E800000;
	fma.rn.f32 	%f52, %f45, 0f3F8AAAAB, %f51;
	sub.f32 	%f53, %f1, %f38;
	add.f32 	%f54, %f194, %f53;
	mul.f32 	%f55, %f54, %f54;
	mul.f32 	%f56, %f55, 0f3F8AAAAB;
	sub.f32 	%f57, %f1, %f194;
	mul.f32 	%f58, %f57, %f57;
	fma.rn.f32 	%f59, %f58, 0f3E800000, %f56;
	sub.f32 	%f60, %f198, %f35;
	add.f32 	%f61, %f60, %f199;
	mul.f32 	%f62, %f61, %f61;
	mul.f32 	%f63, %f194, 0f40800000;
	sub.f32 	%f64, %f48, %f63;
	add.f32 	%f65, %f199, %f64;
	mul.f32 	%f66, %f65, %f65;
	mul.f32 	%f67, %f66, 0f3E800000;
	fma.rn.f32 	%f68, %f62, 0f3F8AAAAB, %f67;
	add.f32 	%f69, %f52, 0f358637BD;
	mul.f32 	%f70, %f69, %f69;
	mov.f32 	%f71, 0f3DCCCCCD;
	div.rn.f32 	%f72, %f71, %f70;
	add.f32 	%f73, %f59, 0f358637BD;
	mul.f32 	%f74, %f73, %f73;
	mov.f32 	%f75, 0f3F19999A;
	div.rn.f32 	%f76, %f75, %f74;
	add.f32 	%f77, %f68, 0f358637BD;
	mul.f32 	%f78, %f77, %f77;
	mov.f32 	%f79, 0f3E99999A;
	div.rn.f32 	%f80, %f79, %f78;
	add.f32 	%f81, %f72, %f76;
	add.f32 	%f82, %f80, %f81;
	mul.f32 	%f83, %f37, %f76;
	fma.rn.f32 	%f84, %f32, %f72, %f83;
	fma.rn.f32 	%f85, %f41, %f80, %f84;
	div.rn.f32 	%f86, %f85, %f82;
	add.f32 	%f87, %f197, %f197;
	mul.f32 	%f88, %f188, 0f40E00000;
	sub.f32 	%f89, %f87, %f88;
	fma.rn.f32 	%f90, %f1, 0f41300000, %f89;
	mul.f32 	%f91, %f90, 0f3E2AAAAB;
	mul.f32 	%f92, %f1, 0f40A00000;
	sub.f32 	%f93, %f92, %f188;
	add.f32 	%f94, %f93, %f38;
	mul.f32 	%f95, %f94, 0f3E2AAAAB;
	add.f32 	%f96, %f42, %f33;
	sub.f32 	%f97, %f96, %f194;
	mul.f32 	%f98, %f97, 0f3E2AAAAB;
	sub.f32 	%f99, %f197, %f28;
	add.f32 	%f100, %f1, %f99;
	mul.f32 	%f101, %f100, %f100;
	mul.f32 	%f102, %f101, 0f3F8AAAAB;
	mul.f32 	%f103, %f188, 0f40800000;
	sub.f32 	%f104, %f197, %f103;
	mul.f32 	%f105, %f1, 0f40400000;
	add.f32 	%f106, %f105, %f104;
	mul.f32 	%f107, %f106, %f106;
	fma.rn.f32 	%f108, %f107, 0f3E800000, %f102;
	sub.f32 	%f109, %f188, %f198;
	mul.f32 	%f110, %f109, %f109;
	mul.f32 	%f111, %f110, 0f3E800000;
	fma.rn.f32 	%f112, %f45, 0f3F8AAAAB, %f111;
	mul.f32 	%f113, %f198, 0f40800000;
	sub.f32 	%f114, %f105, %f113;
	add.f32 	%f115, %f194, %f114;
	mul.f32 	%f116, %f115, %f115;
	mul.f32 	%f117, %f116, 0f3E800000;
	fma.rn.f32 	%f118, %f55, 0f3F8AAAAB, %f117;
	add.f32 	%f119, %f108, 0f358637BD;
	mul.f32 	%f120, %f119, %f119;
	div.rn.f32 	%f121, %f71, %f120;
	add.f32 	%f122, %f112, 0f358637BD;
	mul.f32 	%f123, %f122, %f122;
	div.rn.f32 	%f124, %f75, %f123;
	add.f32 	%f125, %f118, 0f358637BD;
	mul.f32 	%f126, %f125, %f125;
	div.rn.f32 	%f127, %f79, %f126;
	add.f32 	%f128, %f121, %f124;
	add.f32 	%f129, %f128, %f127;
	mul.f32 	%f130, %f95, %f124;
	fma.rn.f32 	%f131, %f91, %f121, %f130;
	fma.rn.f32 	%f132, %f98, %f127, %f131;
	div.rn.f32 	%f133, %f132, %f129;
	add.f32 	%f134, %f195, %f195;
	mul.f32 	%f135, %f197, 0f40E00000;
	sub.f32 	%f136, %f134, %f135;
	fma.rn.f32 	%f137, %f188, 0f41300000, %f136;
	mul.f32 	%f138, %f137, 0f3E2AAAAB;
	mul.f32 	%f139, %f188, 0f40A00000;
	sub.f32 	%f140, %f139, %f197;
	add.f32 	%f141, %f42, %f140;
	mul.f32 	%f142, %f141, 0f3E2AAAAB;
	add.f32 	%f143, %f92, %f28;
	sub.f32 	%f144, %f143, %f198;
	mul.f32 	%f145, %f144, 0f3E2AAAAB;
	sub.f32 	%f146, %f195, %f87;
	add.f32 	%f147, %f188, %f146;
	mul.f32 	%f148, %f147, %f147;
	mul.f32 	%f149, %f197, 0f40800000;
	sub.f32 	%f150, %f195, %f149;
	mul.f32 	%f151, %f188, 0f40400000;
	add.f32 	%f152, %f151, %f150;
	mul.f32 	%f153, %f152, %f152;
	mul.f32 	%f154, %f153, 0f3E800000;
	fma.rn.f32 	%f155, %f148, 0f3F8AAAAB, %f154;
	sub.f32 	%f156, %f197, %f1;
	mul.f32 	%f157, %f156, %f156;
	fma.rn.f32 	%f158, %f157, 0f3E800000, %f102;
	sub.f32 	%f159, %f151, %f46;
	add.f32 	%f160, %f159, %f198;
	mul.f32 	%f161, %f160, %f160;
	mul.f32 	%f162, %f161, 0f3E800000;
	fma.rn.f32 	%f163, %f45, 0f3F8AAAAB, %f162;
	add.f32 	%f164, %f155, 0f358637BD;
	mul.f32 	%f165, %f164, %f164;
	div.rn.f32 	%f166, %f71, %f165;
	add.f32 	%f167, %f158, 0f358637BD;
	mul.f32 	%f168, %f167, %f167;
	div.rn.f32 	%f169, %f75, %f168;
	add.f32 	%f170, %f163, 0f358637BD;
	mul.f32 	%f171, %f170, %f170;
	div.rn.f32 	%f172, %f79, %f171;
	add.f32 	%f173, %f169, %f166;
	add.f32 	%f174, %f172, %f173;
	mul.f32 	%f175, %f138, %f166;
	fma.rn.f32 	%f176, %f142, %f169, %f175;
	fma.rn.f32 	%f177, %f145, %f172, %f176;
	div.rn.f32 	%f178, %f177, %f174;
	sub.f32 	%f179, %f86, %f133;
	mul.f32 	%f180, %f179, %f27;
	sub.f32 	%f181, %f133, %f178;
	mul.f32 	%f182, %f181, %f27;
	mul.f32 	%f183, %f26, %f180;
	sub.f32 	%f184, %f1, %f183;
	cvta.to.global.u64 	%rd6, %rd3;
	add.s64 	%rd8, %rd6, %rd5;
	st.global.f32 	[%rd8], %f184;
	ld.global.f32 	%f185, [%rd1+4];
	mul.f32 	%f186, %f26, %f182;
	sub.f32 	%f187, %f185, %f186;
	st.global.f32 	[%rd8+4], %f187;
$L__BB7_14:
	ret;

}
	// .globl	_Z16kernel_rk_stage2IL6Method2EEvPKfS2_Pfiff
.visible .entry _Z16kernel_rk_stage2IL6Method2EEvPKfS2_Pfiff(
	.param .u64 .ptr .align 1 _Z16kernel_rk_stage2IL6Method2EEvPKfS2_Pfiff_param_0,
	.param .u64 .ptr .align 1 _Z16kernel_rk_stage2IL6Method2EEvPKfS2_Pfiff_param_1,
	.param .u64 .ptr .align 1 _Z16kernel_rk_stage2IL6Method2EEvPKfS2_Pfiff_param_2,
	.param .u32 _Z16kernel_rk_stage2IL6Method2EEvPKfS2_Pfiff_param_3,
	.param .f32 _Z16kernel_rk_stage2IL6Method2EEvPKfS2_Pfiff_param_4,
	.param .f32 _Z16kernel_rk_stage2IL6Method2EEvPKfS2_Pfiff_param_5
)
{
	.reg .pred 	%p<16>;
	.reg .b32 	%r<18>;
	.reg .b32 	%f<207>;
	.reg .b64 	%rd<12>;

	ld.param.u64 	%rd2, [_Z16kernel_rk_stage2IL6Method2EEvPKfS2_Pfiff_param_0];
	ld.param.u64 	%rd3, [_Z16kernel_rk_stage2IL6Method2EEvPKfS2_Pfiff_param_1];
	ld.param.u64 	%rd4, [_Z16kernel_rk_stage2IL6Method2EEvPKfS2_Pfiff_param_2];
	ld.param.u32 	%r7, [_Z16kernel_rk_stage2IL6Method2EEvPKfS2_Pfiff_param_3];
	ld.param.f32 	%f26, [_Z16kernel_rk_stage2IL6Method2EEvPKfS2_Pfiff_param_4];
	ld.param.f32 	%f27, [_Z16kernel_rk_stage2IL6Method2EEvPKfS2_Pfiff_param_5];
	mov.u32 	%r9, %ctaid.x;
	mov.u32 	%r10, %ntid.x;
	mov.u32 	%r1, %tid.x;
	mad.lo.s32 	%r11, %r9, %r10, %r1;
	shl.b32 	%r2, %r11, 1;
	setp.lt.s32 	%p1, %r11, 2;
	add.s32 	%r13, %r7, -4;
	setp.ge.s32 	%p2, %r2, %r13;
	or.pred  	%p3, %p1, %p2;
	@%p3 bra 	$L__BB8_14;
	cvta.to.global.u64 	%rd5, %rd3;
	and.b32  	%r3, %r1, 31;
	mul.wide.u32 	%rd6, %r2, 4;
	add.s64 	%rd1, %rd5, %rd6;
	ld.global.f32 	%f1, [%rd1];
	mov.b32 	%r14, %f1;
	shfl.sync.up.b32	%r4|%p4, %r14, 1, 0, -1;
	shfl.sync.up.b32	%r5|%p5, %r14, 2, 0, -1;
	shfl.sync.up.b32	%r6|%p6, %r14, 3, 0, -1;
	shfl.sync.down.b32	%r15|%p7, %r14, 1, 31, -1;
	mov.b32 	%f205, %r15;
	shfl.sync.down.b32	%r16|%p8, %r14, 2, 31, -1;
	mov.b32 	%f201, %r16;
	shfl.sync.down.b32	%r17|%p9, %r14, 3, 31, -1;
	mov.b32 	%f206, %r17;
	setp.ne.s32 	%p10, %r3, 0;
	@%p10 bra 	$L__BB8_3;
	ld.global.f32 	%f195, [%rd1+-4];
	bra.uni 	$L__BB8_4;
$L__BB8_3:
	mov.b32 	%f195, %r4;
	setp.ne.s32 	%p11, %r3, 1;
	@%p11 bra 	$L__BB8_5;
$L__BB8_4:
	ld.global.f32 	%f204, [%rd1+-8];
	bra.uni 	$L__BB8_6;
$L__BB8_5:
	mov.b32 	%f204, %r5;
	setp.gt.u32 	%p12, %r3, 2;
	@%p12 bra 	$L__BB8_7;
$L__BB8_6:
	ld.global.f32 	%f202, [%rd1+-12];
	bra.uni 	$L__BB8_13;
$L__BB8_7:
	mov.b32 	%f202, %r6;
	setp.ne.s32 	%p13, %r3, 31;
	@%p13 bra 	$L__BB8_9;
	ld.global.f32 	%f205, [%rd1+4];
	bra.uni 	$L__BB8_10;
$L__BB8_9:
	setp.lt.u32 	%p14, %r3, 30;
	@%p14 bra 	$L__BB8_11;
$L__BB8_10:
	ld.global.f32 	%f201, [%rd1+8];
	bra.uni 	$L__BB8_12;
$L__BB8_11:
	setp.ne.s32 	%p15, %r3, 29;
	@%p15 bra 	$L__BB8_13;
$L__BB8_12:
	ld.global.f32 	%f206, [%rd1+12];
$L__BB8_13:
	add.f32 	%f28, %f195, %f195;
	mul.f32 	%f29, %f1, 0f40E00000;
	sub.f32 	%f30, %f28, %f29;
	fma.rn.f32 	%f31, %f205, 0f41300000, %f30;
	mul.f32 	%f32, %f31, 0f3E2AAAAB;
	mul.f32 	%f33, %f205, 0f40A00000;
	sub.f32 	%f34, %f33, %f1;
	add.f32 	%f35, %f201, %f201;
	add.f32 	%f36, %f35, %f34;
	mul.f32 	%f37, %f36, 0f3E2AAAAB;
	add.f32 	%f38, %f205, %f205;
	fma.rn.f32 	%f39, %f201, 0f40A00000, %f38;
	sub.f32 	%f40, %f39, %f206;
	mul.f32 	%f41, %f40, 0f3E2AAAAB;
	add.f32 	%f42, %f1, %f1;
	sub.f32 	%f43, %f195, %f42;
	add.f32 	%f44, %f43, %f205;
	mul.f32 	%f45, %f44, %f44;
	mul.f32 	%f46, %f1, 0f40800000;
	sub.f32 	%f47, %f195, %f46;
	mul.f32 	%f48, %f205, 0f40400000;
	add.f32 	%f49, %f47, %f48;
	mul.f32 	%f50, %f49, %f49;
	mul.f32 	%f51, %f50, 0f3E800000;
	fma.rn.f32 	%f52, %f45, 0f3F8AAAAB, %f51;
	sub.f32 	%f53, %f1, %f38;
	add.f32 	%f54, %f201, %f53;
	mul.f32 	%f55, %f54, %f54;
	mul.f32 	%f56, %f55, 0f3F8AAAAB;
	sub.f32 	%f57, %f1, %f201;
	mul.f32 	%f58, %f57, %f57;
	fma.rn.f32 	%f59, %f58, 0f3E800000, %f56;
	sub.f32 	%f60, %f205, %f35;
	add.f32 	%f61, %f60, %f206;
	mul.f32 	%f62, %f61, %f61;
	mul.f32 	%f63, %f201, 0f40800000;
	sub.f32 	%f64, %f48, %f63;
	add.f32 	%f65, %f206, %f64;
	mul.f32 	%f66, %f65, %f65;
	mul.f32 	%f67, %f66, 0f3E800000;
	fma.rn.f32 	%f68, %f62, 0f3F8AAAAB, %f67;
	add.f32 	%f69, %f52, 0f358637BD;
	mul.f32 	%f70, %f69, %f69;
	mov.f32 	%f71, 0f3DCCCCCD;
	div.rn.f32 	%f72, %f71, %f70;
	add.f32 	%f73, %f59, 0f358637BD;
	mul.f32 	%f74, %f73, %f73;
	mov.f32 	%f75, 0f3F19999A;
	div.rn.f32 	%f76, %f75, %f74;
	add.f32 	%f77, %f68, 0f358637BD;
	mul.f32 	%f78, %f77, %f77;
	mov.f32 	%f79, 0f3E99999A;
	div.rn.f32 	%f80, %f79, %f78;
	add.f32 	%f81, %f72, %f76;
	add.f32 	%f82, %f80, %f81;
	mul.f32 	%f83, %f37, %f76;
	fma.rn.f32 	%f84, %f32, %f72, %f83;
	fma.rn.f32 	%f85, %f41, %f80, %f84;
	div.rn.f32 	%f86, %f85, %f82;
	add.f32 	%f87, %f204, %f204;
	mul.f32 	%f88, %f195, 0f40E00000;
	sub.f32 	%f89, %f87, %f88;
	fma.rn.f32 	%f90, %f1, 0f41300000, %f89;
	mul.f32 	%f91, %f90, 0f3E2AAAAB;
	mul.f32 	%f92, %f1, 0f40A00000;
	sub.f32 	%f93, %f92, %f195;
	add.f32 	%f94, %f93, %f38;
	mul.f32 	%f95, %f94, 0f3E2AAAAB;
	add.f32 	%f96, %f42, %f33;
	sub.f32 	%f97, %f96, %f201;
	mul.f32 	%f98, %f97, 0f3E2AAAAB;
	sub.f32 	%f99, %f204, %f28;
	add.f32 	%f100, %f1, %f99;
	mul.f32 	%f101, %f100, %f100;
	mul.f32 	%f102, %f101, 0f3F8AAAAB;
	mul.f32 	%f103, %f195, 0f40800000;
	sub.f32 	%f104, %f204, %f103;
	mul.f32 	%f105, %f1, 0f40400000;
	add.f32 	%f106, %f105, %f104;
	mul.f32 	%f107, %f106, %f106;
	fma.rn.f32 	%f108, %f107, 0f3E800000, %f102;
	sub.f32 	%f109, %f195, %f205;
	mul.f32 	%f110, %f109, %f109;
	mul.f32 	%f111, %f110, 0f3E800000;
	fma.rn.f32 	%f112, %f45, 0f3F8AAAAB, %f111;
	mul.f32 	%f113, %f205, 0f40800000;
	sub.f32 	%f114, %f105, %f113;
	add.f32 	%f115, %f201, %f114;
	mul.f32 	%f116, %f115, %f115;
	mul.f32 	%f117, %f116, 0f3E800000;
	fma.rn.f32 	%f118, %f55, 0f3F8AAAAB, %f117;
	add.f32 	%f119, %f108, 0f358637BD;
	mul.f32 	%f120, %f119, %f119;
	div.rn.f32 	%f121, %f71, %f120;
	add.f32 	%f122, %f112, 0f358637BD;
	mul.f32 	%f123, %f122, %f122;
	div.rn.f32 	%f124, %f75, %f123;
	add.f32 	%f125, %f118, 0f358637BD;
	mul.f32 	%f126, %f125, %f125;
	div.rn.f32 	%f127, %f79, %f126;
	add.f32 	%f128, %f121, %f124;
	add.f32 	%f129, %f128, %f127;
	mul.f32 	%f130, %f95, %f124;
	fma.rn.f32 	%f131, %f91, %f121, %f130;
	fma.rn.f32 	%f132, %f98, %f127, %f131;
	div.rn.f32 	%f133, %f132, %f129;
	add.f32 	%f134, %f202, %f202;
	mul.f32 	%f135, %f204, 0f40E00000;
	sub.f32 	%f136, %f134, %f135;
	fma.rn.f32 	%f137, %f195, 0f41300000, %f136;
	mul.f32 	%f138, %f137, 0f3E2AAAAB;
	mul.f32 	%f139, %f195, 0f40A00000;
	sub.f32 	%f140, %f139, %f204;
	add.f32 	%f141, %f42, %f140;
	mul.f32 	%f142, %f141, 0f3E2AAAAB;
	add.f32 	%f143, %f92, %f28;
	sub.f32 	%f144, %f143, %f205;
	mul.f32 	%f145, %f144, 0f3E2AAAAB;
	sub.f32 	%f146, %f202, %f87;
	add.f32 	%f147, %f195, %f146;
	mul.f32 	%f148, %f147, %f147;
	mul.f32 	%f149, %f204, 0f40800000;
	sub.f32 	%f150, %f202, %f149;
	mul.f32 	%f151, %f195, 0f40400000;
	add.f32 	%f152, %f151, %f150;
	mul.f32 	%f153, %f152, %f152;
	mul.f32 	%f154, %f153, 0f3E800000;
	fma.rn.f32 	%f155, %f148, 0f3F8AAAAB, %f154;
	sub.f32 	%f156, %f204, %f1;
	mul.f32 	%f157, %f156, %f156;
	fma.rn.f32 	%f158, %f157, 0f3E800000, %f102;
	sub.f32 	%f159, %f151, %f46;
	add.f32 	%f160, %f159, %f205;
	mul.f32 	%f161, %f160, %f160;
	mul.f32 	%f162, %f161, 0f3E800000;
	fma.rn.f32 	%f163, %f45, 0f3F8AAAAB, %f162;
	add.f32 	%f164, %f155, 0f358637BD;
	mul.f32 	%f165, %f164, %f164;
	div.rn.f32 	%f166, %f71, %f165;
	add.f32 	%f167, %f158, 0f358637BD;
	mul.f32 	%f168, %f167, %f167;
	div.rn.f32 	%f169, %f75, %f168;
	add.f32 	%f170, %f163, 0f358637BD;
	mul.f32 	%f171, %f170, %f170;
	div.rn.f32 	%f172, %f79, %f171;
	add.f32 	%f173, %f169, %f166;
	add.f32 	%f174, %f172, %f173;
	mul.f32 	%f175, %f138, %f166;
	fma.rn.f32 	%f176, %f142, %f169, %f175;
	fma.rn.f32 	%f177, %f145, %f172, %f176;
	div.rn.f32 	%f178, %f177, %f174;
	sub.f32 	%f179, %f86, %f133;
	mul.f32 	%f180, %f179, %f27;
	sub.f32 	%f181, %f133, %f178;
	mul.f32 	%f182, %f181, %f27;
	cvta.to.global.u64 	%rd7, %rd2;
	add.s64 	%rd9, %rd7, %rd6;
	ld.global.f32 	%f183, [%rd9];
	mul.f32 	%f184, %f1, 0f3E800000;
	fma.rn.f32 	%f185, %f183, 0f3F400000, %f184;
	mul.f32 	%f186, %f26, 0f3E800000;
	mul.f32 	%f187, %f186, %f180;
	sub.f32 	%f188, %f185, %f187;
	cvta.to.global.u64 	%rd10, %rd4;
	add.s64 	%rd11, %rd10, %rd6;
	st.global.f32 	[%rd11], %f188;
	ld.global.f32 	%f189, [%rd9+4];
	ld.global.f32 	%f190, [%rd1+4];
	mul.f32 	%f191, %f190, 0f3E800000;
	fma.rn.f32 	%f192, %f189, 0f3F400000, %f191;
	mul.f32 	%f193, %f186, %f182;
	sub.f32 	%f194, %f192, %f193;
	st.global.f32 	[%rd11+4], %f194;
$L__BB8_14:
	ret;

}
	// .globl	_Z16kernel_rk_stage3IL6Method2EEvPKfS2_Pfiff
.visible .entry _Z16kernel_rk_stage3IL6Method2EEvPKfS2_Pfiff(
	.param .u64 .ptr .align 1 _Z16kernel_rk_stage3IL6Method2EEvPKfS2_Pfiff_param_0,
	.param .u64 .ptr .align 1 _Z16kernel_rk_stage3IL6Method2EEvPKfS2_Pfiff_param_1,
	.param .u64 .ptr .align 1 _Z16kernel_rk_stage3IL6Method2EEvPKfS2_Pfiff_param_2,
	.param .u32 _Z16kernel_rk_stage3IL6Method2EEvPKfS2_Pfiff_param_3,
	.param .f32 _Z16kernel_rk_stage3IL6Method2EEvPKfS2_Pfiff_param_4,
	.param .f32 _Z16kernel_rk_stage3IL6Method2EEvPKfS2_Pfiff_param_5
)
{
	.reg .pred 	%p<16>;
	.reg .b32 	%r<18>;
	.reg .b32 	%f<207>;
	.reg .b64 	%rd<12>;

	ld.param.u64 	%rd2, [_Z16kernel_rk_stage3IL6Method2EEvPKfS2_Pfiff_param_0];
	ld.param.u64 	%rd3, [_Z16kernel_rk_stage3IL6Method2EEvPKfS2_Pfiff_param_1];
	ld.param.u64 	%rd4, [_Z16kernel_rk_stage3IL6Method2EEvPKfS2_Pfiff_param_2];
	ld.param.u32 	%r7, [_Z16kernel_rk_stage3IL6Method2EEvPKfS2_Pfiff_param_3];
	ld.param.f32 	%f26, [_Z16kernel_rk_stage3IL6Method2EEvPKfS2_Pfiff_param_4];
	ld.param.f32 	%f27, [_Z16kernel_rk_stage3IL6Method2EEvPKfS2_Pfiff_param_5];
	mov.u32 	%r9, %ctaid.x;
	mov.u32 	%r10, %ntid.x;
	mov.u32 	%r1, %tid.x;
	mad.lo.s32 	%r11, %r9, %r10, %r1;
	shl.b32 	%r2, %r11, 1;
	setp.lt.s32 	%p1, %r11, 2;
	add.s32 	%r13, %r7, -4;
	setp.ge.s32 	%p2, %r2, %r13;
	or.pred  	%p3, %p1, %p2;
	@%p3 bra 	$L__BB9_14;
	cvta.to.global.u64 	%rd5, %rd3;
	and.b32  	%r3, %r1, 31;
	mul.wide.u32 	%rd6, %r2, 4;
	add.s64 	%rd1, %rd5, %rd6;
	ld.global.f32 	%f1, [%rd1];
	mov.b32 	%r14, %f1;
	shfl.sync.up.b32	%r4|%p4, %r14, 1, 0, -1;
	shfl.sync.up.b32	%r5|%p5, %r14, 2, 0, -1;
	shfl.sync.up.b32	%r6|%p6, %r14, 3, 0, -1;
	shfl.sync.down.b32	%r15|%p7, %r14, 1, 31, -1;
	mov.b32 	%f205, %r15;
	shfl.sync.down.b32	%r16|%p8, %r14, 2, 31, -1;
	mov.b32 	%f201, %r16;
	shfl.sync.down.b32	%r17|%p9, %r14, 3, 31, -1;
	mov.b32 	%f206, %r17;
	setp.ne.s32 	%p10, %r3, 0;
	@%p10 bra 	$L__BB9_3;
	ld.global.f32 	%f195, [%rd1+-4];
	bra.uni 	$L__BB9_4;
$L__BB9_3:
	mov.b32 	%f195, %r4;
	setp.ne.s32 	%p11, %r3, 1;
	@%p11 bra 	$L__BB9_5;
$L__BB9_4:
	ld.global.f32 	%f204, [%rd1+-8];
	bra.uni 	$L__BB9_6;
$L__BB9_5:
	mov.b32 	%f204, %r5;
	setp.gt.u32 	%p12, %r3, 2;
	@%p12 bra 	$L__BB9_7;
$L__BB9_6:
	ld.global.f32 	%f202, [%rd1+-12];
	bra.uni 	$L__BB9_13;
$L__BB9_7:
	mov.b32 	%f202, %r6;
	setp.ne.s32 	%p13, %r3, 31;
	@%p13 bra 	$L__BB9_9;
	ld.global.f32 	%f205, [%rd1+4];
	bra.uni 	$L__BB9_10;
$L__BB9_9:
	setp.lt.u32 	%p14, %r3, 30;
	@%p14 bra 	$L__BB9_11;
$L__BB9_10:
	ld.global.f32 	%f201, [%rd1+8];
	bra.uni 	$L__BB9_12;
$L__BB9_11:
	setp.ne.s32 	%p15, %r3, 29;
	@%p15 bra 	$L__BB9_13;
$L__BB9_12:
	ld.global.f32 	%f206, [%rd1+12];
$L__BB9_13:
	add.f32 	%f28, %f195, %f195;
	mul.f32 	%f29, %f1, 0f40E00000;
	sub.f32 	%f30, %f28, %f29;
	fma.rn.f32 	%f31, %f205, 0f41300000, %f30;
	mul.f32 	%f32, %f31, 0f3E2AAAAB;
	mul.f32 	%f33, %f205, 0f40A00000;
	sub.f32 	%f34, %f33, %f1;
	add.f32 	%f35, %f201, %f201;
	add.f32 	%f36, %f35, %f34;
	mul.f32 	%f37, %f36, 0f3E2AAAAB;
	add.f32 	%f38, %f205, %f205;
	fma.rn.f32 	%f39, %f201, 0f40A00000, %f38;
	sub.f32 	%f40, %f39, %f206;
	mul.f32 	%f41, %f40, 0f3E2AAAAB;
	add.f32 	%f42, %f1, %f1;
	sub.f32 	%f43, %f195, %f42;
	add.f32 	%f44, %f43, %f205;
	mul.f32 	%f45, %f44, %f44;
	mul.f32 	%f46, %f1, 0f40800000;
	sub.f32 	%f47, %f195, %f46;
	mul.f32 	%f48, %f205, 0f40400000;
	add.f32 	%f49, %f47, %f48;
	mul.f32 	%f50, %f49, %f49;
	mul.f32 	%f51, %f50, 0f3E800000;
	fma.rn.f32 	%f52, %f45, 0f3F8AAAAB, %f51;
	sub.f32 	%f53, %f1, %f38;
	add.f32 	%f54, %f201, %f53;
	mul.f32 	%f55, %f54, %f54;
	mul.f32 	%f56, %f55, 0f3F8AAAAB;
	sub.f32 	%f57, %f1, %f201;
	mul.f32 	%f58, %f57, %f57;
	fma.rn.f32 	%f59, %f58, 0f3E800000, %f56;
	sub.f32 	%f60, %f205, %f35;
	add.f32 	%f61, %f60, %f206;
	mul.f32 	%f62, %f61, %f61;
	mul.f32 	%f63, %f201, 0f40800000;
	sub.f32 	%f64, %f48, %f63;
	add.f32 	%f65, %f206, %f64;
	mul.f32 	%f66, %f65, %f65;
	mul.f32 	%f67, %f66, 0f3E800000;
	fma.rn.f32 	%f68, %f62, 0f3F8AAAAB, %f67;
	add.f32 	%f69, %f52, 0f358637BD;
	mul.f32 	%f70, %f69, %f69;
	mov.f32 	%f71, 0f3DCCCCCD;
	div.rn.f32 	%f72, %f71, %f70;
	add.f32 	%f73, %f59, 0f358637BD;
	mul.f32 	%f74, %f73, %f73;
	mov.f32 	%f75, 0f3F19999A;
	div.rn.f32 	%f76, %f75, %f74;
	add.f32 	%f77, %f68, 0f358637BD;
	mul.f32 	%f78, %f77, %f77;
	mov.f32 	%f79, 0f3E99999A;
	div.rn.f32 	%f80, %f79, %f78;
	add.f32 	%f81, %f72, %f76;
	add.f32 	%f82, %f80, %f81;
	mul.f32 	%f83, %f37, %f76;
	fma.rn.f32 	%f84, %f32, %f72, %f83;
	fma.rn.f32 	%f85, %f41, %f80, %f84;
	div.rn.f32 	%f86, %f85, %f82;
	add.f32 	%f87, %f204, %f204;
	mul.f32 	%f88, %f195, 0f40E00000;
	sub.f32 	%f89, %f87, %f88;
	fma.rn.f32 	%f90, %f1, 0f41300000, %f89;
	mul.f32 	%f91, %f90, 0f3E2AAAAB;
	mul.f32 	%f92, %f1, 0f40A00000;
	sub.f32 	%f93, %f92, %f195;
	add.f32 	%f94, %f93, %f38;
	mul.f32 	%f95, %f94, 0f3E2AAAAB;
	add.f32 	%f96, %f42, %f33;
	sub.f32 	%f97, %f96, %f201;
	mul.f32 	%f98, %f97, 0f3E2AAAAB;
	sub.f32 	%f99, %f204, %f28;
	add.f32 	%f100, %f1, %f99;
	mul.f32 	%f101, %f100, %f100;
	mul.f32 	%f102, %f101, 0f3F8AAAAB;
	mul.f32 	%f103, %f195, 0f40800000;
	sub.f32 	%f104, %f204, %f103;
	mul.f32 	%f105, %f1, 0f40400000;
	add.f32 	%f106, %f105, %f104;
	mul.f32 	%f107, %f106, %f106;
	fma.rn.f32 	%f108, %f107, 0f3E800000, %f102;
	sub.f32 	%f109, %f195, %f205;
	mul.f32 	%f110, %f109, %f109;
	mul.f32 	%f111, %f110, 0f3E800000;
	fma.rn.f32 	%f112, %f45, 0f3F8AAAAB, %f111;
	mul.f32 	%f113, %f205, 0f40800000;
	sub.f32 	%f114, %f105, %f113;
	add.f32 	%f115, %f201, %f114;
	mul.f32 	%f116, %f115, %f115;
	mul.f32 	%f117, %f116, 0f3E800000;
	fma.rn.f32 	%f118, %f55, 0f3F8AAAAB, %f117;
	add.f32 	%f119, %f108, 0f358637BD;
	mul.f32 	%f120, %f119, %f119;
	div.rn.f32 	%f121, %f71, %f120;
	add.f32 	%f122, %f112, 0f358637BD;
	mul.f32 	%f123, %f122, %f122;
	div.rn.f32 	%f124, %f75, %f123;
	add.f32 	%f125, %f118, 0f358637BD;
	mul.f32 	%f126, %f125, %f125;
	div.rn.f32 	%f127, %f79, %f126;
	add.f32 	%f128, %f121, %f124;
	add.f32 	%f129, %f128, %f127;
	mul.f32 	%f130, %f95, %f124;
	fma.rn.f32 	%f131, %f91, %f121, %f130;
	fma.rn.f32 	%f132, %f98, %f127, %f131;
	div.rn.f32 	%f133, %f132, %f129;
	add.f32 	%f134, %f202, %f202;
	mul.f32 	%f135, %f204, 0f40E00000;
	sub.f32 	%f136, %f134, %f135;
	fma.rn.f32 	%f137, %f195, 0f41300000, %f136;
	mul.f32 	%f138, %f137, 0f3E2AAAAB;
	mul.f32 	%f139, %f195, 0f40A00000;
	sub.f32 	%f140, %f139, %f204;
	add.f32 	%f141, %f42, %f140;
	mul.f32 	%f142, %f141, 0f3E2AAAAB;
	add.f32 	%f143, %f92, %f28;
	sub.f32 	%f144, %f143, %f205;
	mul.f32 	%f145, %f144, 0f3E2AAAAB;
	sub.f32 	%f146, %f202, %f87;
	add.f32 	%f147, %f195, %f146;
	mul.f32 	%f148, %f147, %f147;
	mul.f32 	%f149, %f204, 0f40800000;
	sub.f32 	%f150, %f202, %f149;
	mul.f32 	%f151, %f195, 0f40400000;
	add.f32 	%f152, %f151, %f150;
	mul.f32 	%f153, %f152, %f152;
	mul.f32 	%f154, %f153, 0f3E800000;
	fma.rn.f32 	%f155, %f148, 0f3F8AAAAB, %f154;
	sub.f32 	%f156, %f204, %f1;
	mul.f32 	%f157, %f156, %f156;
	fma.rn.f32 	%f158, %f157, 0f3E800000, %f102;
	sub.f32 	%f159, %f151, %f46;
	add.f32 	%f160, %f159, %f205;
	mul.f32 	%f161, %f160, %f160;
	mul.f32 	%f162, %f161, 0f3E800000;
	fma.rn.f32 	%f163, %f45, 0f3F8AAAAB, %f162;
	add.f32 	%f164, %f155, 0f358637BD;
	mul.f32 	%f165, %f164, %f164;
	div.rn.f32 	%f166, %f71, %f165;
	add.f32 	%f167, %f158, 0f358637BD;
	mul.f32 	%f168, %f167, %f167;
	div.rn.f32 	%f169, %f75, %f168;
	add.f32 	%f170, %f163, 0f358637BD;
	mul.f32 	%f171, %f170, %f170;
	div.rn.f32 	%f172, %f79, %f171;
	add.f32 	%f173, %f169, %f166;
	add.f32 	%f174, %f172, %f173;
	mul.f32 	%f175, %f138, %f166;
	fma.rn.f32 	%f176, %f142, %f169, %f175;
	fma.rn.f32 	%f177, %f145, %f172, %f176;
	div.rn.f32 	%f178, %f177, %f174;
	sub.f32 	%f179, %f86, %f133;
	mul.f32 	%f180, %f179, %f27;
	sub.f32 	%f181, %f133, %f178;
	mul.f32 	%f182, %f181, %f27;
	cvta.to.global.u64 	%rd7, %rd2;
	add.s64 	%rd9, %rd7, %rd6;
	ld.global.f32 	%f183, [%rd9];
	mul.f32 	%f184, %f1, 0f3F2AAAAB;
	fma.rn.f32 	%f185, %f183, 0f3EAAAAAB, %f184;
	mul.f32 	%f186, %f26, 0f3F2AAAAB;
	mul.f32 	%f187, %f186, %f180;
	sub.f32 	%f188, %f185, %f187;
	cvta.to.global.u64 	%rd10, %rd4;
	add.s64 	%rd11, %rd10, %rd6;
	st.global.f32 	[%rd11], %f188;
	ld.global.f32 	%f189, [%rd9+4];
	ld.global.f32 	%f190, [%rd1+4];
	mul.f32 	%f191, %f190, 0f3F2AAAAB;
	fma.rn.f32 	%f192, %f189, 0f3EAAAAAB, %f191;
	mul.f32 	%f193, %f186, %f182;
	sub.f32 	%f194, %f192, %f193;
	st.global.f32 	[%rd11+4], %f194;
$L__BB9_14:
	ret;

}


// ===== COMPILED SASS (sm_100) =====

	.target	sm_100

	.elftype	@"ET_EXEC"


//--------------------- .note.nv.tkinfo           --------------------------
	.section	.note.nv.tkinfo,"",@"SHT_NOTE"
	.sectionflags	@"SHF_NOTE_NV_TKINFO"
	.tkinfo
        /*0018*/ 	.word	0x00000002
        /*0030*/ 	.string	""
        /*0030*/ 	.string	"ptxas"
        /*0030*/ 	.string	"Cuda compilation tools, release 13.0, V13.0.88"
        /*0030*/ 	.string	"Build cuda_13.0.r13.0/compiler.36424714_0"
        /*0030*/ 	.string	"-arch sm_100 -m 64 "



//--------------------- .note.nv.cuinfo           --------------------------
	.section	.note.nv.cuinfo,"",@"SHT_NOTE"
	.sectionflags	@"SHF_NOTE_NV_CUINFO"
        /*0018*/ 	.short	0x0002
        /*001a*/ 	.short	0x0064
        /*001c*/ 	.short	0x0082
	.zero		2


//--------------------- .nv.info                  --------------------------
	.section	.nv.info,"",@"SHT_CUDA_INFO"
	.align	4


	//----- nvinfo : EIATTR_REGCOUNT
	.align		4
        /*0000*/ 	.byte	0x04, 0x2f
        /*0002*/ 	.short	(.L_1 - .L_0)
	.align		4
.L_0:
        /*0004*/ 	.word	index@(_Z15apply_bc_kernelPfi)
        /*0008*/ 	.word	0x0000000c


	//----- nvinfo : EIATTR_FRAME_SIZE
	.align		4
.L_1:
        /*000c*/ 	.byte	0x04, 0x11
        /*000e*/ 	.short	(.L_3 - .L_2)
	.align		4
.L_2:
        /*0010*/ 	.word	index@(_Z15apply_bc_kernelPfi)
        /*0014*/ 	.word	0x00000000


	//----- nvinfo : EIATTR_REGCOUNT
	.align		4
.L_3:
        /*0018*/ 	.byte	0x04, 0x2f
        /*001a*/ 	.short	(.L_5 - .L_4)
	.align		4
.L_4:
        /*001c*/ 	.word	index@(_Z16kernel_rk_stage1IL6Method0EEvPKfPfiff)
        /*0020*/ 	.word	0x0000001c


	//----- nvinfo : EIATTR_FRAME_SIZE
	.align		4
.L_5:
        /*0024*/ 	.byte	0x04, 0x11
        /*0026*/ 	.short	(.L_7 - .L_6)
	.align		4
.L_6:
        /*0028*/ 	.word	index@($__internal_8_$__cuda_sm3x_div_rn_noftz_f32_slowpath)
        /*002c*/ 	.word	0x00000000


	//----- nvinfo : EIATTR_FRAME_SIZE
	.align		4
.L_7:
        /*0030*/ 	.byte	0x04, 0x11
        /*0032*/ 	.short	(.L_9 - .L_8)
	.align		4
.L_8:
        /*0034*/ 	.word	index@(_Z16kernel_rk_stage1IL6Method0EEvPKfPfiff)
        /*0038*/ 	.word	0x00000000


	//----- nvinfo : EIATTR_REGCOUNT
	.align		4
.L_9:
        /*003c*/ 	.byte	0x04, 0x2f
        /*003e*/ 	.short	(.L_11 - .L_10)
	.align		4
.L_10:
        /*0040*/ 	.word	index@(_Z16kernel_rk_stage2IL6Method0EEvPKfS2_Pfiff)
        /*0044*/ 	.word	0x0000001c


	//----- nvinfo : EIATTR_FRAME_SIZE
	.align		4
.L_11:
        /*0048*/ 	.byte	0x04, 0x11
        /*004a*/ 	.short	(.L_13 - .L_12)
	.align		4
.L_12:
        /*004c*/ 	.word	index@($__internal_7_$__cuda_sm3x_div_rn_noftz_f32_slowpath)
        /*0050*/ 	.word	0x00000000


	//----- nvinfo : EIATTR_FRAME_SIZE
	.align		4
.L_13:
        /*0054*/ 	.byte	0x04, 0x11
        /*0056*/ 	.short	(.L_15 - .L_14)
	.align		4
.L_14:
        /*0058*/ 	.word	index@(_Z16kernel_rk_stage2IL6Method0EEvPKfS2_Pfiff)
        /*005c*/ 	.word	0x00000000


	//----- nvinfo : EIATTR_REGCOUNT
	.align		4
.L_15:
        /*0060*/ 	.byte	0x04, 0x2f
        /*0062*/ 	.short	(.L_17 - .L_16)
	.align		4
.L_16:
        /*0064*/ 	.word	index@(_Z16kernel_rk_stage3IL6Method0EEvPKfS2_Pfiff)
        /*0068*/ 	.word	0x0000001c


	//----- nvinfo : EIATTR_FRAME_SIZE
	.align		4
.L_17:
        /*006c*/ 	.byte	0x04, 0x11
        /*006e*/ 	.short	(.L_19 - .L_18)
	.align		4
.L_18:
        /*0070*/ 	.word	index@($__internal_6_$__cuda_sm3x_div_rn_noftz_f32_slowpath)
        /*0074*/ 	.word	0x00000000


	//----- nvinfo : EIATTR_FRAME_SIZE
	.align		4
.L_19:
        /*0078*/ 	.byte	0x04, 0x11
        /*007a*/ 	.short	(.L_21 - .L_20)
	.align		4
.L_20:
        /*007c*/ 	.word	index@(_Z16kernel_rk_stage3IL6Method0EEvPKfS2_Pfiff)
        /*0080*/ 	.word	0x00000000


	//----- nvinfo : EIATTR_REGCOUNT
	.align		4
.L_21:
        /*0084*/ 	.byte	0x04, 0x2f
        /*0086*/ 	.short	(.L_23 - .L_22)
	.align		4
.L_22:
        /*0088*/ 	.word	index@(_Z16kernel_rk_stage1IL6Method1EEvPKfPfiff)
        /*008c*/ 	.word	0x0000001e


	//----- nvinfo : EIATTR_FRAME_SIZE
	.align		4
.L_23:
        /*0090*/ 	.byte	0x04, 0x11
        /*0092*/ 	.short	(.L_25 - .L_24)
	.align		4
.L_24:
        /*0094*/ 	.word	index@($__internal_5_$__cuda_sm3x_div_rn_noftz_f32_slowpath)
        /*0098*/ 	.word	0x00000000


	//----- nvinfo : EIATTR_FRAME_SIZE
	.align		4
.L_25:
        /*009c*/ 	.byte	0x04, 0x11
        /*009e*/ 	.short	(.L_27 - .L_26)
	.align		4
.L_26:
        /*00a0*/ 	.word	index@(_Z16kernel_rk_stage1IL6Method1EEvPKfPfiff)
        /*00a4*/ 	.word	0x00000000


	//----- nvinfo : EIATTR_REGCOUNT
	.align		4
.L_27:
        /*00a8*/ 	.byte	0x04, 0x2f
        /*00aa*/ 	.short	(.L_29 - .L_28)
	.align		4
.L_28:
        /*00ac*/ 	.word	index@(_Z16kernel_rk_stage2IL6Method1EEvPKfS2_Pfiff)
        /*00b0*/ 	.word	0x0000001e


	//----- nvinfo : EIATTR_FRAME_SIZE
	.align		4
.L_29:
        /*00b4*/ 	.byte	0x04, 0x11
        /*00b6*/ 	.short	(.L_31 - .L_30)
	.align		4
.L_30:
        /*00b8*/ 	.word	index@($__internal_4_$__cuda_sm3x_div_rn_noftz_f32_slowpath)
        /*00bc*/ 	.word	0x00000000


	//----- nvinfo : EIATTR_FRAME_SIZE
	.align		4
.L_31:
        /*00c0*/ 	.byte	0x04, 0x11
        /*00c2*/ 	.short	(.L_33 - .L_32)
	.align		4
.L_32:
        /*00c4*/ 	.word	index@(_Z16kernel_rk_stage2IL6Method1EEvPKfS2_Pfiff)
        /*00c8*/ 	.word	0x00000000


	//----- nvinfo : EIATTR_REGCOUNT
	.align		4
.L_33:
        /*00cc*/ 	.byte	0x04, 0x2f
        /*00ce*/ 	.short	(.L_35 - .L_34)
	.align		4
.L_34:
        /*00d0*/ 	.word	index@(_Z16kernel_rk_stage3IL6Method1EEvPKfS2_Pfiff)
        /*00d4*/ 	.word	0x0000001e


	//----- nvinfo : EIATTR_FRAME_SIZE
	.align		4
.L_35:
        /*00d8*/ 	.byte	0x04, 0x11
        /*00da*/ 	.short	(.L_37 - .L_36)
	.align		4
.L_36:
        /*00dc*/ 	.word	index@($__internal_3_$__cuda_sm3x_div_rn_noftz_f32_slowpath)
        /*00e0*/ 	.word	0x00000000


	//----- nvinfo : EIATTR_FRAME_SIZE
	.align		4
.L_37:
        /*00e4*/ 	.byte	0x04, 0x11
        /*00e6*/ 	.short	(.L_39 - .L_38)
	.align		4
.L_38:
        /*00e8*/ 	.word	index@(_Z16kernel_rk_stage3IL6Method1EEvPKfS2_Pfiff)
        /*00ec*/ 	.word	0x00000000


	//----- nvinfo : EIATTR_REGCOUNT
	.align		4
.L_39:
        /*00f0*/ 	.byte	0x04, 0x2f
        /*00f2*/ 	.short	(.L_41 - .L_40)
	.align		4
.L_40:
        /*00f4*/ 	.word	index@(_Z16kernel_rk_stage1IL6Method2EEvPKfPfiff)
        /*00f8*/ 	.word	0x00000022


	//----- nvinfo : EIATTR_FRAME_SIZE
	.align		4
.L_41:
        /*00fc*/ 	.byte	0x04, 0x11
        /*00fe*/ 	.short	(.L_43 - .L_42)
	.align		4
.L_42:
        /*0100*/ 	.word	index@($__internal_2_$__cuda_sm3x_div_rn_noftz_f32_slowpath)
        /*0104*/ 	.word	0x00000000


	//----- nvinfo : EIATTR_FRAME_SIZE
	.align		4
.L_43:
        /*0108*/ 	.byte	0x04, 0x11
        /*010a*/ 	.short	(.L_45 - .L_44)
	.align		4
.L_44:
        /*010c*/ 	.word	index@(_Z16kernel_rk_stage1IL6Method2EEvPKfPfiff)
        /*0110*/ 	.word	0x00000000


	//----- nvinfo : EIATTR_REGCOUNT
	.align		4
.L_45:
        /*0114*/ 	.byte	0x04, 0x2f
        /*0116*/ 	.short	(.L_47 - .L_46)
	.align		4
.L_46:
        /*0118*/ 	.word	index@(_Z16kernel_rk_stage2IL6Method2EEvPKfS2_Pfiff)
        /*011c*/ 	.word	0x00000022


	//----- nvinfo : EIATTR_FRAME_SIZE
	.align		4
.L_47:
        /*0120*/ 	.byte	0x04, 0x11
        /*0122*/ 	.short	(.L_49 - .L_48)
	.align		4
.L_48:
        /*0124*/ 	.word	index@($__internal_1_$__cuda_sm3x_div_rn_noftz_f32_slowpath)
        /*0128*/ 	.word	0x00000000


	//----- nvinfo : EIATTR_FRAME_SIZE
	.align		4
.L_49:
        /*012c*/ 	.byte	0x04, 0x11
        /*012e*/ 	.short	(.L_51 - .L_50)
	.align		4
.L_50:
        /*0130*/ 	.word	index@(_Z16kernel_rk_stage2IL6Method2EEvPKfS2_Pfiff)
        /*0134*/ 	.word	0x00000000


	//----- nvinfo : EIATTR_REGCOUNT
	.align		4
.L_51:
        /*0138*/ 	.byte	0x04, 0x2f
        /*013a*/ 	.short	(.L_53 - .L_52)
	.align		4
.L_52:
        /*013c*/ 	.word	index@(_Z16kernel_rk_stage3IL6Method2EEvPKfS2_Pfiff)
        /*0140*/ 	.word	0x00000022


	//----- nvinfo : EIATTR_FRAME_SIZE
	.align		4
.L_53:
        /*0144*/ 	.byte	0x04, 0x11
        /*0146*/ 	.short	(.L_55 - .L_54)
	.align		4
.L_54:
        /*0148*/ 	.word	index@($__internal_0_$__cuda_sm3x_div_rn_noftz_f32_slowpath)
        /*014c*/ 	.word	0x00000000


	//----- nvinfo : EIATTR_FRAME_SIZE
	.align		4
.L_55:
        /*0150*/ 	.byte	0x04, 0x11
        /*0152*/ 	.short	(.L_57 - .L_56)
	.align		4
.L_56:
        /*0154*/ 	.word	index@(_Z16kernel_rk_stage3IL6Method2EEvPKfS2_Pfiff)
        /*0158*/ 	.word	0x00000000


	//----- nvinfo : EIATTR_MIN_STACK_SIZE
	.align		4
.L_57:
        /*015c*/ 	.byte	0x04, 0x12
        /*015e*/ 	.short	(.L_59 - .L_58)
	.align		4
.L_58:
        /*0160*/ 	.word	index@(_Z16kernel_rk_stage3IL6Method2EEvPKfS2_Pfiff)
        /*0164*/ 	.word	0x00000000


	//----- nvinfo : EIATTR_MIN_STACK_SIZE
	.align		4
.L_59:
        /*0168*/ 	.byte	0x04, 0x12
        /*016a*/ 	.short	(.L_61 - .L_60)
	.align		4
.L_60:
        /*016c*/ 	.word	index@(_Z16kernel_rk_stage2IL6Method2EEvPKfS2_Pfiff)
        /*0170*/ 	.word	0x00000000


	//----- nvinfo : EIATTR_MIN_STACK_SIZE
	.align		4
.L_61:
        /*0174*/ 	.byte	0x04, 0x12
        /*0176*/ 	.short	(.L_63 - .L_62)
	.align		4
.L_62:
        /*0178*/ 	.word	index@(_Z16kernel_rk_stage1IL6Method2EEvPKfPfiff)
        /*017c*/ 	.word	0x00000000


	//----- nvinfo : EIATTR_MIN_STACK_SIZE
	.align		4
.L_63:
        /*0180*/ 	.byte	0x04, 0x12
        /*0182*/ 	.short	(.L_65 - .L_64)
	.align		4
.L_64:
        /*0184*/ 	.word	index@(_Z16kernel_rk_stage3IL6Method1EEvPKfS2_Pfiff)
        /*0188*/ 	.word	0x00000000


	//----- nvinfo : EIATTR_MIN_STACK_SIZE
	.align		4
.L_65:
        /*018c*/ 	.byte	0x04, 0x12
        /*018e*/ 	.short	(.L_67 - .L_66)
	.align		4
.L_66:
        /*0190*/ 	.word	index@(_Z16kernel_rk_stage2IL6Method1EEvPKfS2_Pfiff)
        /*0194*/ 	.word	0x00000000


	//----- nvinfo : EIATTR_MIN_STACK_SIZE
	.align		4
.L_67:
        /*0198*/ 	.byte	0x04, 0x12
        /*019a*/ 	.short	(.L_69 - .L_68)
	.align		4
.L_68:
        /*019c*/ 	.word	index@(_Z16kernel_rk_stage1IL6Method1EEvPKfPfiff)
        /*01a0*/ 	.word	0x00000000


	//----- nvinfo : EIATTR_MIN_STACK_SIZE
	.align		4
.L_69:
        /*01a4*/ 	.byte	0x04, 0x12
        /*01a6*/ 	.short	(.L_71 - .L_70)
	.align		4
.L_70:
        /*01a8*/ 	.word	index@(_Z16kernel_rk_stage3IL6Method0EEvPKfS2_Pfiff)
        /*01ac*/ 	.word	0x00000000


	//----- nvinfo : EIATTR_MIN_STACK_SIZE
	.align		4
.L_71:
        /*01b0*/ 	.byte	0x04, 0x12
        /*01b2*/ 	.short	(.L_73 - .L_72)
	.align		4
.L_72:
        /*01b4*/ 	.word	index@(_Z16kernel_rk_stage2IL6Method0EEvPKfS2_Pfiff)
        /*01b8*/ 	.word	0x00000000


	//----- nvinfo : EIATTR_MIN_STACK_SIZE
	.align		4
.L_73:
        /*01bc*/ 	.byte	0x04, 0x12
        /*01be*/ 	.short	(.L_75 - .L_74)
	.align		4
.L_74:
        /*01c0*/ 	.word	index@(_Z16kernel_rk_stage1IL6Method0EEvPKfPfiff)
        /*01c4*/ 	.word	0x00000000


	//----- nvinfo : EIATTR_MIN_STACK_SIZE
	.align		4
.L_75:
        /*01c8*/ 	.byte	0x04, 0x12
        /*01ca*/ 	.short	(.L_77 - .L_76)
	.align		4
.L_76:
        /*01cc*/ 	.word	index@(_Z15apply_bc_kernelPfi)
        /*01d0*/ 	.word	0x00000000
.L_77:


//--------------------- .nv.compat                --------------------------
	.section	.nv.compat,"",@"SHT_CUDA_COMPAT_INFO"
	.align	4
        /*0000*/ 	.byte	0x02, 0x09, 0x00, 0x00, 0x02, 0x02, 0x01, 0x00, 0x02, 0x05, 0x05, 0x00, 0x03, 0x07, 0x01, 0x01
        /*0010*/ 	.byte	0x02, 0x03, 0x00, 0x00, 0x02, 0x06, 0x01, 0x00, 0x04, 0x0b, 0x08, 0x00, 0x01, 0x00, 0x00, 0x00
        /*0020*/ 	.byte	0x00, 0x00, 0x00, 0x00


//--------------------- .nv.info._Z16kernel_rk_stage3IL6Method2EEvPKfS2_Pfiff --------------------------
	.section	.nv.info._Z16kernel_rk_stage3IL6Method2EEvPKfS2_Pfiff,"",@"SHT_CUDA_INFO"
	.sectionflags	@""
	.align	4


	//----- nvinfo : EIATTR_CUDA_API_VERSION
	.align		4
        /*0000*/ 	.byte	0x04, 0x37
        /*0002*/ 	.short	(.L_79 - .L_78)
.L_78:
        /*0004*/ 	.word	0x00000082


	//----- nvinfo : EIATTR_KPARAM_INFO
	.align		4
.L_79:
        /*0008*/ 	.byte	0x04, 0x17
        /*000a*/ 	.short	(.L_81 - .L_80)
.L_80:
        /*000c*/ 	.word	0x00000000
        /*0010*/ 	.short	0x0005
        /*0012*/ 	.short	0x0020
        /*0014*/ 	.byte	0x00, 0xf0, 0x11, 0x00


	//----- nvinfo : EIATTR_KPARAM_INFO
	.align		4
.L_81:
        /*0018*/ 	.byte	0x04, 0x17
        /*001a*/ 	.short	(.L_83 - .L_82)
.L_82:
        /*001c*/ 	.word	0x00000000
        /*0020*/ 	.short	0x0004
        /*0022*/ 	.short	0x001c
        /*0024*/ 	.byte	0x00, 0xf0, 0x11, 0x00


	//----- nvinfo : EIATTR_KPARAM_INFO
	.align		4
.L_83:
        /*0028*/ 	.byte	0x04, 0x17
        /*002a*/ 	.short	(.L_85 - .L_84)
.L_84:
        /*002c*/ 	.word	0x00000000
        /*0030*/ 	.short	0x0003
        /*0032*/ 	.short	0x0018
        /*0034*/ 	.byte	0x00, 0xf0, 0x11, 0x00


	//----- nvinfo : EIATTR_KPARAM_INFO
	.align		4
.L_85:
        /*0038*/ 	.byte	0x04, 0x17
        /*003a*/ 	.short	(.L_87 - .L_86)
.L_86:
        /*003c*/ 	.word	0x00000000
        /*0040*/ 	.short	0x0002
        /*0042*/ 	.short	0x0010
        /*0044*/ 	.byte	0x00, 0xf5, 0x21, 0x00


	//----- nvinfo : EIATTR_KPARAM_INFO
	.align		4
.L_87:
        /*0048*/ 	.byte	0x04, 0x17
        /*004a*/ 	.short	(.L_89 - .L_88)
.L_88:
        /*004c*/ 	.word	0x00000000
        /*0050*/ 	.short	0x0001
        /*0052*/ 	.short	0x0008
        /*0054*/ 	.byte	0x00, 0xf5, 0x21, 0x00


	//----- nvinfo : EIATTR_KPARAM_INFO
	.align		4
.L_89:
        /*0058*/ 	.byte	0x04, 0x17
        /*005a*/ 	.short	(.L_91 - .L_90)
.L_90:
        /*005c*/ 	.word	0x00000000
        /*0060*/ 	.short	0x0000
        /*0062*/ 	.short	0x0000
        /*0064*/ 	.byte	0x00, 0xf5, 0x21, 0x00


	//----- nvinfo : EIATTR_SPARSE_MMA_MASK
	.align		4
.L_91:
        /*0068*/ 	.byte	0x03, 0x50
        /*006a*/ 	.short	0x0000


	//----- nvinfo : EIATTR_MAXREG_COUNT
	.align		4
        /*006c*/ 	.byte	0x03, 0x1b
        /*006e*/ 	.short	0x00ff


	//----- nvinfo : EIATTR_MERCURY_ISA_VERSION
	.align		4
        /*0070*/ 	.byte	0x03, 0x5f
        /*0072*/ 	.short	0x0101


	//----- nvinfo : EIATTR_COOP_GROUP_MASK_REGIDS
	.align		4
        /*0074*/ 	.byte	0x04, 0x29
        /*0076*/ 	.short	(.L_93 - .L_92)


	//   ....[0]....
.L_92:
        /*0078*/ 	.word	0xffffffff


	//   ....[1]....
        /*007c*/ 	.word	0xffffffff


	//   ....[2]....
        /*0080*/ 	.word	0xffffffff


	//   ....[3]....
        /*0084*/ 	.word	0xffffffff


	//   ....[4]....
        /*0088*/ 	.word	0xffffffff


	//   ....[5]....
        /*008c*/ 	.word	0xffffffff


	//----- nvinfo : EIATTR_COOP_GROUP_INSTR_OFFSETS
	.align		4
.L_93:
        /*0090*/ 	.byte	0x04, 0x28
        /*0092*/ 	.short	(.L_95 - .L_94)


	//   ....[0]....
.L_94:
        /*0094*/ 	.word	0x00000130


	//   ....[1]....
        /*0098*/ 	.word	0x00000140


	//   ....[2]....
        /*009c*/ 	.word	0x00000150


	//   ....[3]....
        /*00a0*/ 	.word	0x00000160


	//   ....[4]....
        /*00a4*/ 	.word	0x00000170


	//   ....[5]....
        /*00a8*/ 	.word	0x00000180


	//----- nvinfo : EIATTR_VRC_CTA_INIT_COUNT
	.align		4
.L_95:
        /*00ac*/ 	.byte	0x02, 0x4a
	.zero		1
	.zero		1


	//----- nvinfo : EIATTR_EXIT_INSTR_OFFSETS
	.align		4
        /*00b0*/ 	.byte	0x04, 0x1c
        /*00b2*/ 	.short	(.L_97 - .L_96)


	//   ....[0]....
.L_96:
        /*00b4*/ 	.word	0x000000a0


	//   ....[1]....
        /*00b8*/ 	.word	0x00001800


	//----- nvinfo : EIATTR_CRS_STACK_SIZE
	.align		4
.L_97:
        /*00bc*/ 	.byte	0x04, 0x1e
        /*00be*/ 	.short	(.L_99 - .L_98)
.L_98:
        /*00c0*/ 	.word	0x00000000


	//----- nvinfo : EIATTR_CBANK_PARAM_SIZE
	.align		4
.L_99:
        /*00c4*/ 	.byte	0x03, 0x19
        /*00c6*/ 	.short	0x0024


	//----- nvinfo : EIATTR_PARAM_CBANK
	.align		4
        /*00c8*/ 	.byte	0x04, 0x0a
        /*00ca*/ 	.short	(.L_101 - .L_100)
	.align		4
.L_100:
        /*00cc*/ 	.word	index@(.nv.constant0._Z16kernel_rk_stage3IL6Method2EEvPKfS2_Pfiff)
        /*00d0*/ 	.short	0x0380
        /*00d2*/ 	.short	0x0024


	//----- nvinfo : EIATTR_SW_WAR
	.align		4
.L_101:
        /*00d4*/ 	.byte	0x04, 0x36
        /*00d6*/ 	.short	(.L_103 - .L_102)
.L_102:
        /*00d8*/ 	.word	0x00000008
.L_103:


//--------------------- .nv.info._Z16kernel_rk_stage2IL6Method2EEvPKfS2_Pfiff --------------------------
	.section	.nv.info._Z16kernel_rk_stage2IL6Method2EEvPKfS2_Pfiff,"",@"SHT_CUDA_INFO"
	.sectionflags	@""
	.align	4


	//----- nvinfo : EIATTR_CUDA_API_VERSION
	.align		4
        /*0000*/ 	.byte	0x04, 0x37
        /*0002*/ 	.short	(.L_105 - .L_104)
.L_104:
        /*0004*/ 	.word	0x00000082


	//----- nvinfo : EIATTR_KPARAM_INFO
	.align		4
.L_105:
        /*0008*/ 	.byte	0x04, 0x17
        /*000a*/ 	.short	(.L_107 - .L_106)
.L_106:
        /*000c*/ 	.word	0x00000000
        /*0010*/ 	.short	0x0005
        /*0012*/ 	.short	0x0020
        /*0014*/ 	.byte	0x00, 0xf0, 0x11, 0x00


	//----- nvinfo : EIATTR_KPARAM_INFO
	.align		4
.L_107:
        /*0018*/ 	.byte	0x04, 0x17
        /*001a*/ 	.short	(.L_109 - .L_108)
.L_108:
        /*001c*/ 	.word	0x00000000
        /*0020*/ 	.short	0x0004
        /*0022*/ 	.short	0x001c
        /*0024*/ 	.byte	0x00, 0xf0, 0x11, 0x00


	//----- nvinfo : EIATTR_KPARAM_INFO
	.align		4
.L_109:
        /*0028*/ 	.byte	0x04, 0x17
        /*002a*/ 	.short	(.L_111 - .L_110)
.L_110:
        /*002c*/ 	.word	0x00000000
        /*0030*/ 	.short	0x0003
        /*0032*/ 	.short	0x0018
        /*0034*/ 	.byte	0x00, 0xf0, 0x11, 0x00


	//----- nvinfo : EIATTR_KPARAM_INFO
	.align		4
.L_111:
        /*0038*/ 	.byte	0x04, 0x17
        /*003a*/ 	.short	(.L_113 - .L_112)
.L_112:
        /*003c*/ 	.word	0x00000000
        /*0040*/ 	.short	0x0002
        /*0042*/ 	.short	0x0010
        /*0044*/ 	.byte	0x00, 0xf5, 0x21, 0x00


	//----- nvinfo : EIATTR_KPARAM_INFO
	.align		4
.L_113:
        /*0048*/ 	.byte	0x04, 0x17
        /*004a*/ 	.short	(.L_115 - .L_114)
.L_114:
        /*004c*/ 	.word	0x00000000
        /*0050*/ 	.short	0x0001
        /*0052*/ 	.short	0x0008
        /*0054*/ 	.byte	0x00, 0xf5, 0x21, 0x00


	//----- nvinfo : EIATTR_KPARAM_INFO
	.align		4
.L_115:
        /*0058*/ 	.byte	0x04, 0x17
        /*005a*/ 	.short	(.L_117 - .L_116)
.L_116:
        /*005c*/ 	.word	0x00000000
        /*0060*/ 	.short	0x0000
        /*0062*/ 	.short	0x0000
        /*0064*/ 	.byte	0x00, 0xf5, 0x21, 0x00


	//----- nvinfo : EIATTR_SPARSE_MMA_MASK
	.align		4
.L_117:
        /*0068*/ 	.byte	0x03, 0x50
        /*006a*/ 	.short	0x0000


	//----- nvinfo : EIATTR_MAXREG_COUNT
	.align		4
        /*006c*/ 	.byte	0x03, 0x1b
        /*006e*/ 	.short	0x00ff


	//----- nvinfo : EIATTR_MERCURY_ISA_VERSION
	.align		4
        /*0070*/ 	.byte	0x03, 0x5f
        /*0072*/ 	.short	0x0101


	//----- nvinfo : EIATTR_COOP_GROUP_MASK_REGIDS
	.align		4
        /*0074*/ 	.byte	0x04, 0x29
        /*0076*/ 	.short	(.L_119 - .L_118)


	//   ....[0]....
.L_118:
        /*0078*/ 	.word	0xffffffff


	//   ....[1]....
        /*007c*/ 	.word	0xffffffff


	//   ....[2]....
        /*0080*/ 	.word	0xffffffff


	//   ....[3]....
        /*0084*/ 	.word	0xffffffff


	//   ....[4]....
        /*0088*/ 	.word	0xffffffff


	//   ....[5]....
        /*008c*/ 	.word	0xffffffff


	//----- nvinfo : EIATTR_COOP_GROUP_INSTR_OFFSETS
	.align		4
.L_119:
        /*0090*/ 	.byte	0x04, 0x28
        /*0092*/ 	.short	(.L_121 - .L_120)


	//   ....[0]....
.L_120:
        /*0094*/ 	.word	0x00000130


	//   ....[1]....
        /*0098*/ 	.word	0x00000140


	//   ....[2]....
        /*009c*/ 	.word	0x00000150


	//   ....[3]....
        /*00a0*/ 	.word	0x00000160


	//   ....[4]....
        /*00a4*/ 	.word	0x00000170


	//   ....[5]....
        /*00a8*/ 	.word	0x00000180


	//----- nvinfo : EIATTR_VRC_CTA_INIT_COUNT
	.align		4
.L_121:
        /*00ac*/ 	.byte	0x02, 0x4a
	.zero		1
	.zero		1


	//----- nvinfo : EIATTR_EXIT_INSTR_OFFSETS
	.align		4
        /*00b0*/ 	.byte	0x04, 0x1c
        /*00b2*/ 	.short	(.L_123 - .L_122)


	//   ....[0]....
.L_122:
        /*00b4*/ 	.word	0x000000a0


	//   ....[1]....
        /*00b8*/ 	.word	0x00001800


	//----- nvinfo : EIATTR_CRS_STACK_SIZE
	.align		4
.L_123:
        /*00bc*/ 	.byte	0x04, 0x1e
        /*00be*/ 	.short	(.L_125 - .L_124)
.L_124:
        /*00c0*/ 	.word	0x00000000


	//----- nvinfo : EIATTR_CBANK_PARAM_SIZE
	.align		4
.L_125:
        /*00c4*/ 	.byte	0x03, 0x19
        /*00c6*/ 	.short	0x0024


	//----- nvinfo : EIATTR_PARAM_CBANK
	.align		4
        /*00c8*/ 	.byte	0x04, 0x0a
        /*00ca*/ 	.short	(.L_127 - .L_126)
	.align		4
.L_126:
        /*00cc*/ 	.word	index@(.nv.constant0._Z16kernel_rk_stage2IL6Method2EEvPKfS2_Pfiff)
        /*00d0*/ 	.short	0x0380
        /*00d2*/ 	.short	0x0024


	//----- nvinfo : EIATTR_SW_WAR
	.align		4
.L_127:
        /*00d4*/ 	.byte	0x04, 0x36
        /*00d6*/ 	.short	(.L_129 - .L_128)
.L_128:
        /*00d8*/ 	.word	0x00000008
.L_129:


//--------------------- .nv.info._Z16kernel_rk_stage1IL6Method2EEvPKfPfiff --------------------------
	.section	.nv.info._Z16kernel_rk_stage1IL6Method2EEvPKfPfiff,"",@"SHT_CUDA_INFO"
	.sectionflags	@""
	.align	4


	//----- nvinfo : EIATTR_CUDA_API_VERSION
	.align		4
        /*0000*/ 	.byte	0x04, 0x37
        /*0002*/ 	.short	(.L_131 - .L_130)
.L_130:
        /*0004*/ 	.word	0x00000082


	//----- nvinfo : EIATTR_KPARAM_INFO
	.align		4
.L_131:
        /*0008*/ 	.byte	0x04, 0x17
        /*000a*/ 	.short	(.L_133 - .L_132)
.L_132:
        /*000c*/ 	.word	0x00000000
        /*0010*/ 	.short	0x0004
        /*0012*/ 	.short	0x0018
        /*0014*/ 	.byte	0x00, 0xf0, 0x11, 0x00


	//----- nvinfo : EIATTR_KPARAM_INFO
	.align		4
.L_133:
        /*0018*/ 	.byte	0x04, 0x17
        /*001a*/ 	.short	(.L_135 - .L_134)
.L_134:
        /*001c*/ 	.word	0x00000000
        /*0020*/ 	.short	0x0003
        /*0022*/ 	.short	0x0014
        /*0024*/ 	.byte	0x00, 0xf0, 0x11, 0x00


	//----- nvinfo : EIATTR_KPARAM_INFO
	.align		4
.L_135:
        /*0028*/ 	.byte	0x04, 0x17
        /*002a*/ 	.short	(.L_137 - .L_136)
.L_136:
        /*002c*/ 	.word	0x00000000
        /*0030*/ 	.short	0x0002
        /*0032*/ 	.short	0x0010
        /*0034*/ 	.byte	0x00, 0xf0, 0x11, 0x00


	//----- nvinfo : EIATTR_KPARAM_INFO
	.align		4
.L_137:
        /*0038*/ 	.byte	0x04, 0x17
        /*003a*/ 	.short	(.L_139 - .L_138)
.L_138:
        /*003c*/ 	.word	0x00000000
        /*0040*/ 	.short	0x0001
        /*0042*/ 	.short	0x0008
        /*0044*/ 	.byte	0x00, 0xf5, 0x21, 0x00


	//----- nvinfo : EIATTR_KPARAM_INFO
	.align		4
.L_139:
        /*0048*/ 	.byte	0x04, 0x17
        /*004a*/ 	.short	(.L_141 - .L_140)
.L_140:
        /*004c*/ 	.word	0x00000000
        /*0050*/ 	.short	0x0000
        /*0052*/ 	.short	0x0000
        /*0054*/ 	.byte	0x00, 0xf5, 0x21, 0x00


	//----- nvinfo : EIATTR_SPARSE_MMA_MASK
	.align		4
.L_141:
        /*0058*/ 	.byte	0x03, 0x50
        /*005a*/ 	.short	0x0000


	//----- nvinfo : EIATTR_MAXREG_COUNT
	.align		4
        /*005c*/ 	.byte	0x03, 0x1b
        /*005e*/ 	.short	0x00ff


	//----- nvinfo : EIATTR_MERCURY_ISA_VERSION
	.align		4
        /*0060*/ 	.byte	0x03, 0x5f
        /*0062*/ 	.short	0x0101


	//----- nvinfo : EIATTR_COOP_GROUP_MASK_REGIDS
	.align		4
        /*0064*/ 	.byte	0x04, 0x29
        /*0066*/ 	.short	(.L_143 - .L_142)


	//   ....[0]....
.L_142:
        /*0068*/ 	.word	0xffffffff


	//   ....[1]....
        /*006c*/ 	.word	0xffffffff


	//   ....[2]....
        /*0070*/ 	.word	0xffffffff


	//   ....[3]....
        /*0074*/ 	.word	0xffffffff


	//   ....[4]....
        /*0078*/ 	.word	0xffffffff


	//   ....[5]....
        /*007c*/ 	.word	0xffffffff


	//----- nvinfo : EIATTR_COOP_GROUP_INSTR_OFFSETS
	.align		4
.L_143:
        /*0080*/ 	.byte	0x04, 0x28
        /*0082*/ 	.short	(.L_145 - .L_144)


	//   ....[0]....
.L_144:
        /*0084*/ 	.word	0x00000130


	//   ....[1]....
        /*0088*/ 	.word	0x00000140


	//   ....[2]....
        /*008c*/ 	.word	0x00000150


	//   ....[3]....
        /*0090*/ 	.word	0x00000160


	//   ....[4]....
        /*0094*/ 	.word	0x00000170


	//   ....[5]....
        /*0098*/ 	.word	0x00000180


	//----- nvinfo : EIATTR_VRC_CTA_INIT_COUNT
	.align		4
.L_145:
        /*009c*/ 	.byte	0x02, 0x4a
	.zero		1
	.zero		1


	//----- nvinfo : EIATTR_EXIT_INSTR_OFFSETS
	.align		4
        /*00a0*/ 	.byte	0x04, 0x1c
        /*00a2*/ 	.short	(.L_147 - .L_146)


	//   ....[0]....
.L_146:
        /*00a4*/ 	.word	0x000000a0


	//   ....[1]....
        /*00a8*/ 	.word	0x00001770


	//----- nvinfo : EIATTR_CRS_STACK_SIZE
	.align		4
.L_147:
        /*00ac*/ 	.byte	0x04, 0x1e
        /*00ae*/ 	.short	(.L_149 - .L_148)
.L_148:
        /*00b0*/ 	.word	0x00000000


	//----- nvinfo : EIATTR_CBANK_PARAM_SIZE
	.align		4
.L_149:
        /*00b4*/ 	.byte	0x03, 0x19
        /*00b6*/ 	.short	0x001c


	//----- nvinfo : EIATTR_PARAM_CBANK
	.align		4
        /*00b8*/ 	.byte	0x04, 0x0a
        /*00ba*/ 	.short	(.L_151 - .L_150)
	.align		4
.L_150:
        /*00bc*/ 	.word	index@(.nv.constant0._Z16kernel_rk_stage1IL6Method2EEvPKfPfiff)
        /*00c0*/ 	.short	0x0380
        /*00c2*/ 	.short	0x001c


	//----- nvinfo : EIATTR_SW_WAR
	.align		4
.L_151:
        /*00c4*/ 	.byte	0x04, 0x36
        /*00c6*/ 	.short	(.L_153 - .L_152)
.L_152:
        /*00c8*/ 	.word	0x00000008
.L_153:


//--------------------- .nv.info._Z16kernel_rk_stage3IL6Method1EEvPKfS2_Pfiff --------------------------
	.section	.nv.info._Z16kernel_rk_stage3IL6Method1EEvPKfS2_Pfiff,"",@"SHT_CUDA_INFO"
	.sectionflags	@""
	.align	4


	//----- nvinfo : EIATTR_CUDA_API_VERSION
	.align		4
        /*0000*/ 	.byte	0x04, 0x37
        /*0002*/ 	.short	(.L_155 - .L_154)
.L_154:
        /*0004*/ 	.word	0x00000082


	//----- nvinfo : EIATTR_KPARAM_INFO
	.align		4
.L_155:
        /*0008*/ 	.byte	0x04, 0x17
        /*000a*/ 	.short	(.L_157 - .L_156)
.L_156:
        /*000c*/ 	.word	0x00000000
        /*0010*/ 	.short	0x0005
        /*0012*/ 	.short	0x0020
        /*0014*/ 	.byte	0x00, 0xf0, 0x11, 0x00


	//----- nvinfo : EIATTR_KPARAM_INFO
	.align		4
.L_157:
        /*0018*/ 	.byte	0x04, 0x17
        /*001a*/ 	.short	(.L_159 - .L_158)
.L_158:
        /*001c*/ 	.word	0x00000000
        /*0020*/ 	.short	0x0004
        /*0022*/ 	.short	0x001c
        /*0024*/ 	.byte	0x00, 0xf0, 0x11, 0x00


	//----- nvinfo : EIATTR_KPARAM_INFO
	.align		4
.L_159:
        /*0028*/ 	.byte	0x04, 0x17
        /*002a*/ 	.short	(.L_161 - .L_160)
.L_160:
        /*002c*/ 	.word	0x00000000
        /*0030*/ 	.short	0x0003
        /*0032*/ 	.short	0x0018
        /*0034*/ 	.byte	0x00, 0xf0, 0x11, 0x00


	//----- nvinfo : EIATTR_KPARAM_INFO
	.align		4
.L_161:
        /*0038*/ 	.byte	0x04, 0x17
        /*003a*/ 	.short	(.L_163 - .L_162)
.L_162:
        /*003c*/ 	.word	0x00000000
        /*0040*/ 	.short	0x0002
        /*0042*/ 	.short	0x0010
        /*0044*/ 	.byte	0x00, 0xf5, 0x21, 0x00


	//----- nvinfo : EIATTR_KPARAM_INFO
	.align		4
.L_163:
        /*0048*/ 	.byte	0x04, 0x17
        /*004a*/ 	.short	(.L_165 - .L_164)
.L_164:
        /*004c*/ 	.word	0x00000000
        /*0050*/ 	.short	0x0001
        /*0052*/ 	.short	0x0008
        /*0054*/ 	.byte	0x00, 0xf5, 0x21, 0x00


	//----- nvinfo : EIATTR_KPARAM_INFO
	.align		4
.L_165:
        /*0058*/ 	.byte	0x04, 0x17
        /*005a*/ 	.short	(.L_167 - .L_166)
.L_166:
        /*005c*/ 	.word	0x00000000
        /*0060*/ 	.short	0x0000
        /*0062*/ 	.short	0x0000
        /*0064*/ 	.byte	0x00, 0xf5, 0x21, 0x00


	//----- nvinfo : EIATTR_SPARSE_MMA_MASK
	.align		4
.L_167:
        /*0068*/ 	.byte	0x03, 0x50
        /*006a*/ 	.short	0x0000


	//----- nvinfo : EIATTR_MAXREG_COUNT
	.align		4
        /*006c*/ 	.byte	0x03, 0x1b
        /*006e*/ 	.short	0x00ff


	//----- nvinfo : EIATTR_MERCURY_ISA_VERSION
	.align		4
        /*0070*/ 	.byte	0x03, 0x5f
        /*0072*/ 	.short	0x0101


	//----- nvinfo : EIATTR_COOP_GROUP_MASK_REGIDS
	.align		4
        /*0074*/ 	.byte	0x04, 0x29
        /*0076*/ 	.short	(.L_169 - .L_168)


	//   ....[0]....
.L_168:
        /*0078*/ 	.word	0xffffffff


	//   ....[1]....
        /*007c*/ 	.word	0xffffffff


	//   ....[2]....
        /*0080*/ 	.word	0xffffffff


	//   ....[3]....
        /*0084*/ 	.word	0xffffffff


	//   ....[4]....
        /*0088*/ 	.word	0xffffffff


	//----- nvinfo : EIATTR_COOP_GROUP_INSTR_OFFSETS
	.align		4
.L_169:
        /*008c*/ 	.byte	0x04, 0x28
        /*008e*/ 	.short	(.L_171 - .L_170)


	//   ....[0]....
.L_170:
        /*0090*/ 	.word	0x00000140


	//   ....[1]....
        /*0094*/ 	.word	0x00000150


	//   ....[2]....
        /*0098*/ 	.word	0x00000160


	//   ....[3]....
        /*009c*/ 	.word	0x00000170


	//   ....[4]....
        /*00a0*/ 	.word	0x00000180


	//----- nvinfo : EIATTR_VRC_CTA_INIT_COUNT
	.align		4
.L_171:
        /*00a4*/ 	.byte	0x02, 0x4a
	.zero		1
	.zero		1


	//----- nvinfo : EIATTR_EXIT_INSTR_OFFSETS
	.align		4
        /*00a8*/ 	.byte	0x04, 0x1c
        /*00aa*/ 	.short	(.L_173 - .L_172)


	//   ....[0]....
.L_172:
        /*00ac*/ 	.word	0x00000090


	//   ....[1]....
        /*00b0*/ 	.word	0x00001140


	//----- nvinfo : EIATTR_CRS_STACK_SIZE
	.align		4
.L_173:
        /*00b4*/ 	.byte	0x04, 0x1e
        /*00b6*/ 	.short	(.L_175 - .L_174)
.L_174:
        /*00b8*/ 	.word	0x00000000


	//----- nvinfo : EIATTR_CBANK_PARAM_SIZE
	.align		4
.L_175:
        /*00bc*/ 	.byte	0x03, 0x19
        /*00be*/ 	.short	0x0024


	//----- nvinfo : EIATTR_PARAM_CBANK
	.align		4
        /*00c0*/ 	.byte	0x04, 0x0a
        /*00c2*/ 	.short	(.L_177 - .L_176)
	.align		4
.L_176:
        /*00c4*/ 	.word	index@(.nv.constant0._Z16kernel_rk_stage3IL6Method1EEvPKfS2_Pfiff)
        /*00c8*/ 	.short	0x0380
        /*00ca*/ 	.short	0x0024


	//----- nvinfo : EIATTR_SW_WAR
	.align		4
.L_177:
        /*00cc*/ 	.byte	0x04, 0x36
        /*00ce*/ 	.short	(.L_179 - .L_178)
.L_178:
        /*00d0*/ 	.word	0x00000008
.L_179:


//--------------------- .nv.info._Z16kernel_rk_stage2IL6Method1EEvPKfS2_Pfiff --------------------------
	.section	.nv.info._Z16kernel_rk_stage2IL6Method1EEvPKfS2_Pfiff,"",@"SHT_CUDA_INFO"
	.sectionflags	@""
	.align	4


	//----- nvinfo : EIATTR_CUDA_API_VERSION
	.align		4
        /*0000*/ 	.byte	0x04, 0x37
        /*0002*/ 	.short	(.L_181 - .L_180)
.L_180:
        /*0004*/ 	.word	0x00000082


	//----- nvinfo : EIATTR_KPARAM_INFO
	.align		4
.L_181:
        /*0008*/ 	.byte	0x04, 0x17
        /*000a*/ 	.short	(.L_183 - .L_182)
.L_182:
        /*000c*/ 	.word	0x00000000
        /*0010*/ 	.short	0x0005
        /*0012*/ 	.short	0x0020
        /*0014*/ 	.byte	0x00, 0xf0, 0x11, 0x00


	//----- nvinfo : EIATTR_KPARAM_INFO
	.align		4
.L_183:
        /*0018*/ 	.byte	0x04, 0x17
        /*001a*/ 	.short	(.L_185 - .L_184)
.L_184:
        /*001c*/ 	.word	0x00000000
        /*0020*/ 	.short	0x0004
        /*0022*/ 	.short	0x001c
        /*0024*/ 	.byte	0x00, 0xf0, 0x11, 0x00


	//----- nvinfo : EIATTR_KPARAM_INFO
	.align		4
.L_185:
        /*0028*/ 	.byte	0x04, 0x17
        /*002a*/ 	.short	(.L_187 - .L_186)
.L_186:
        /*002c*/ 	.word	0x00000000
        /*0030*/ 	.short	0x0003
        /*0032*/ 	.short	0x0018
        /*0034*/ 	.byte	0x00, 0xf0, 0x11, 0x00


	//----- nvinfo : EIATTR_KPARAM_INFO
	.align		4
.L_187:
        /*0038*/ 	.byte	0x04, 0x17
        /*003a*/ 	.short	(.L_189 - .L_188)
.L_188:
        /*003c*/ 	.word	0x00000000
        /*0040*/ 	.short	0x0002
        /*0042*/ 	.short	0x0010
        /*0044*/ 	.byte	0x00, 0xf5, 0x21, 0x00


	//----- nvinfo : EIATTR_KPARAM_INFO
	.align		4
.L_189:
        /*0048*/ 	.byte	0x04, 0x17
        /*004a*/ 	.short	(.L_191 - .L_190)
.L_190:
        /*004c*/ 	.word	0x00000000
        /*0050*/ 	.short	0x0001
        /*0052*/ 	.short	0x0008
        /*0054*/ 	.byte	0x00, 0xf5, 0x21, 0x00


	//----- nvinfo : EIATTR_KPARAM_INFO
	.align		4
.L_191:
        /*0058*/ 	.byte	0x04, 0x17
        /*005a*/ 	.short	(.L_193 - .L_192)
.L_192:
        /*005c*/ 	.word	0x00000000
        /*0060*/ 	.short	0x0000
        /*0062*/ 	.short	0x0000
        /*0064*/ 	.byte	0x00, 0xf5, 0x21, 0x00


	//----- nvinfo : EIATTR_SPARSE_MMA_MASK
	.align		4
.L_193:
        /*0068*/ 	.byte	0x03, 0x50
        /*006a*/ 	.short	0x0000


	//----- nvinfo : EIATTR_MAXREG_COUNT
	.align		4
        /*006c*/ 	.byte	0x03, 0x1b
        /*006e*/ 	.short	0x00ff


	//----- nvinfo : EIATTR_MERCURY_ISA_VERSION
	.align		4
        /*0070*/ 	.byte	0x03, 0x5f
        /*0072*/ 	.short	0x0101


	//----- nvinfo : EIATTR_COOP_GROUP_MASK_REGIDS
	.align		4
        /*0074*/ 	.byte	0x04, 0x29
        /*0076*/ 	.short	(.L_195 - .L_194)


	//   ....[0]....
.L_194:
        /*0078*/ 	.word	0xffffffff


	//   ....[1]....
        /*007c*/ 	.word	0xffffffff


	//   ....[2]....
        /*0080*/ 	.word	0xffffffff


	//   ....[3]....
        /*0084*/ 	.word	0xffffffff


	//   ....[4]....
        /*0088*/ 	.word	0xffffffff


	//----- nvinfo : EIATTR_COOP_GROUP_INSTR_OFFSETS
	.align		4
.L_195:
        /*008c*/ 	.byte	0x04, 0x28
        /*008e*/ 	.short	(.L_197 - .L_196)


	//   ....[0]....
.L_196:
        /*0090*/ 	.word	0x00000140


	//   ....[1]....
        /*0094*/ 	.word	0x00000150


	//   ....[2]....
        /*0098*/ 	.word	0x00000160


	//   ....[3]....
        /*009c*/ 	.word	0x00000170


	//   ....[4]....
        /*00a0*/ 	.word	0x00000180


	//----- nvinfo : EIATTR_VRC_CTA_INIT_COUNT
	.align		4
.L_197:
        /*00a4*/ 	.byte	0x02, 0x4a
	.zero		1
	.zero		1


	//----- nvinfo : EIATTR_EXIT_INSTR_OFFSETS
	.align		4
        /*00a8*/ 	.byte	0x04, 0x1c
        /*00aa*/ 	.short	(.L_199 - .L_198)


	//   ....[0]....
.L_198:
        /*00ac*/ 	.word	0x00000090


	//   ....[1]....
        /*00b0*/ 	.word	0x00001140


	//----- nvinfo : EIATTR_CRS_STACK_SIZE
	.align		4
.L_199:
        /*00b4*/ 	.byte	0x04, 0x1e
        /*00b6*/ 	.short	(.L_201 - .L_200)
.L_200:
        /*00b8*/ 	.word	0x00000000


	//----- nvinfo : EIATTR_CBANK_PARAM_SIZE
	.align		4
.L_201:
        /*00bc*/ 	.byte	0x03, 0x19
        /*00be*/ 	.short	0x0024


	//----- nvinfo : EIATTR_PARAM_CBANK
	.align		4
        /*00c0*/ 	.byte	0x04, 0x0a
        /*00c2*/ 	.short	(.L_203 - .L_202)
	.align		4
.L_202:
        /*00c4*/ 	.word	index@(.nv.constant0._Z16kernel_rk_stage2IL6Method1EEvPKfS2_Pfiff)
        /*00c8*/ 	.short	0x0380
        /*00ca*/ 	.short	0x0024


	//----- nvinfo : EIATTR_SW_WAR
	.align		4
.L_203:
        /*00cc*/ 	.byte	0x04, 0x36
        /*00ce*/ 	.short	(.L_205 - .L_204)
.L_204:
        /*00d0*/ 	.word	0x00000008
.L_205:


//--------------------- .nv.info._Z16kernel_rk_stage1IL6Method1EEvPKfPfiff --------------------------
	.section	.nv.info._Z16kernel_rk_stage1IL6Method1EEvPKfPfiff,"",@"SHT_CUDA_INFO"
	.sectionflags	@""
	.align	4


	//----- nvinfo : EIATTR_CUDA_API_VERSION
	.align		4
        /*0000*/ 	.byte	0x04, 0x37
        /*0002*/ 	.short	(.L_207 - .L_206)
.L_206:
        /*0004*/ 	.word	0x00000082


	//----- nvinfo : EIATTR_KPARAM_INFO
	.align		4
.L_207:
        /*0008*/ 	.byte	0x04, 0x17
        /*000a*/ 	.short	(.L_209 - .L_208)
.L_208:
        /*000c*/ 	.word	0x00000000
        /*0010*/ 	.short	0x0004
        /*0012*/ 	.short	0x0018
        /*0014*/ 	.byte	0x00, 0xf0, 0x11, 0x00


	//----- nvinfo : EIATTR_KPARAM_INFO
	.align		4
.L_209:
        /*0018*/ 	.byte	0x04, 0x17
        /*001a*/ 	.short	(.L_211 - .L_210)
.L_210:
        /*001c*/ 	.word	0x00000000
        /*0020*/ 	.short	0x0003
        /*0022*/ 	.short	0x0014
        /*0024*/ 	.byte	0x00, 0xf0, 0x11, 0x00


	//----- nvinfo : EIATTR_KPARAM_INFO
	.align		4
.L_211:
        /*0028*/ 	.byte	0x04, 0x17
        /*002a*/ 	.short	(.L_213 - .L_212)
.L_212:
        /*002c*/ 	.word	0x00000000
        /*0030*/ 	.short	0x0002
        /*0032*/ 	.short	0x0010
        /*0034*/ 	.byte	0x00, 0xf0, 0x11, 0x00


	//----- nvinfo : EIATTR_KPARAM_INFO
	.align		4
.L_213:
        /*0038*/ 	.byte	0x04, 0x17
        /*003a*/ 	.short	(.L_215 - .L_214)
.L_214:
        /*003c*/ 	.word	0x00000000
        /*0040*/ 	.short	0x0001
        /*0042*/ 	.short	0x0008
        /*0044*/ 	.byte	0x00, 0xf5, 0x21, 0x00


	//----- nvinfo : EIATTR_KPARAM_INFO
	.align		4
.L_215:
        /*0048*/ 	.byte	0x04, 0x17
        /*004a*/ 	.short	(.L_217 - .L_216)
.L_216:
        /*004c*/ 	.word	0x00000000
        /*0050*/ 	.short	0x0000
        /*0052*/ 	.short	0x0000
        /*0054*/ 	.byte	0x00, 0xf5, 0x21, 0x00


	//----- nvinfo : EIATTR_SPARSE_MMA_MASK
	.align		4
.L_217:
        /*0058*/ 	.byte	0x03, 0x50
        /*005a*/ 	.short	0x0000


	//----- nvinfo : EIATTR_MAXREG_COUNT
	.align		4
        /*005c*/ 	.byte	0x03, 0x1b
        /*005e*/ 	.short	0x00ff


	//----- nvinfo : EIATTR_MERCURY_ISA_VERSION
	.align		4
        /*0060*/ 	.byte	0x03, 0x5f
        /*0062*/ 	.short	0x0101


	//----- nvinfo : EIATTR_COOP_GROUP_MASK_REGIDS
	.align		4
        /*0064*/ 	.byte	0x04, 0x29
        /*0066*/ 	.short	(.L_219 - .L_218)


	//   ....[0]....
.L_218:
        /*0068*/ 	.word	0xffffffff


	//   ....[1]....
        /*006c*/ 	.word	0xffffffff


	//   ....[2]....
        /*0070*/ 	.word	0xffffffff


	//   ....[3]....
        /*0074*/ 	.word	0xffffffff


	//   ....[4]....
        /*0078*/ 	.word	0xffffffff


	//----- nvinfo : EIATTR_COOP_GROUP_INSTR_OFFSETS
	.align		4
.L_219:
        /*007c*/ 	.byte	0x04, 0x28
        /*007e*/ 	.short	(.L_221 - .L_220)


	//   ....[0]....
.L_220:
        /*0080*/ 	.word	0x00000140


	//   ....[1]....
        /*0084*/ 	.word	0x00000150


	//   ....[2]....
        /*0088*/ 	.word	0x00000160


	//   ....[3]....
        /*008c*/ 	.word	0x00000170


	//   ....[4]....
        /*0090*/ 	.word	0x00000180


	//----- nvinfo : EIATTR_VRC_CTA_INIT_COUNT
	.align		4
.L_221:
        /*0094*/ 	.byte	0x02, 0x4a
	.zero		1
	.zero		1


	//----- nvinfo : EIATTR_EXIT_INSTR_OFFSETS
	.align		4
        /*0098*/ 	.byte	0x04, 0x1c
        /*009a*/ 	.short	(.L_223 - .L_222)


	//   ....[0]....
.L_222:
        /*009c*/ 	.word	0x00000090


	//   ....[1]....
        /*00a0*/ 	.word	0x000010e0


	//----- nvinfo : EIATTR_CRS_STACK_SIZE
	.align		4
.L_223:
        /*00a4*/ 	.byte	0x04, 0x1e
        /*00a6*/ 	.short	(.L_225 - .L_224)
.L_224:
        /*00a8*/ 	.word	0x00000000


	//----- nvinfo : EIATTR_CBANK_PARAM_SIZE
	.align		4
.L_225:
        /*00ac*/ 	.byte	0x03, 0x19
        /*00ae*/ 	.short	0x001c


	//----- nvinfo : EIATTR_PARAM_CBANK
	.align		4
        /*00b0*/ 	.byte	0x04, 0x0a
        /*00b2*/ 	.short	(.L_227 - .L_226)
	.align		4
.L_226:
        /*00b4*/ 	.word	index@(.nv.constant0._Z16kernel_rk_stage1IL6Method1EEvPKfPfiff)
        /*00b8*/ 	.short	0x0380
        /*00ba*/ 	.short	0x001c


	//----- nvinfo : EIATTR_SW_WAR
	.align		4
.L_227:
        /*00bc*/ 	.byte	0x04, 0x36
        /*00be*/ 	.short	(.L_229 - .L_228)
.L_228:
        /*00c0*/ 	.word	0x00000008
.L_229:


//--------------------- .nv.info._Z16kernel_rk_stage3IL6Method0EEvPKfS2_Pfiff --------------------------
	.section	.nv.info._Z16kernel_rk_stage3IL6Method0EEvPKfS2_Pfiff,"",@"SHT_CUDA_INFO"
	.sectionflags	@""
	.align	4


	//----- nvinfo : EIATTR_CUDA_API_VERSION
	.align		4
        /*0000*/ 	.byte	0x04, 0x37
        /*0002*/ 	.short	(.L_231 - .L_230)
.L_230:
        /*0004*/ 	.word	0x00000082


	//----- nvinfo : EIATTR_KPARAM_INFO
	.align		4
.L_231:
        /*0008*/ 	.byte	0x04, 0x17
        /*000a*/ 	.short	(.L_233 - .L_232)
.L_232:
        /*000c*/ 	.word	0x00000000
        /*0010*/ 	.short	0x0005
        /*0012*/ 	.short	0x0020
        /*0014*/ 	.byte	0x00, 0xf0, 0x11, 0x00


	//----- nvinfo : EIATTR_KPARAM_INFO
	.align		4
.L_233:
        /*0018*/ 	.byte	0x04, 0x17
        /*001a*/ 	.short	(.L_235 - .L_234)
.L_234:
        /*001c*/ 	.word	0x00000000
        /*0020*/ 	.short	0x0004
        /*0022*/ 	.short	0x001c
        /*0024*/ 	.byte	0x00, 0xf0, 0x11, 0x00


	//----- nvinfo : EIATTR_KPARAM_INFO
	.align		4
.L_235:
        /*0028*/ 	.byte	0x04, 0x17
        /*002a*/ 	.short	(.L_237 - .L_236)
.L_236:
        /*002c*/ 	.word	0x00000000
        /*0030*/ 	.short	0x0003
        /*0032*/ 	.short	0x0018
        /*0034*/ 	.byte	0x00, 0xf0, 0x11, 0x00


	//----- nvinfo : EIATTR_KPARAM_INFO
	.align		4
.L_237:
        /*0038*/ 	.byte	0x04, 0x17
        /*003a*/ 	.short	(.L_239 - .L_238)
.L_238:
        /*003c*/ 	.word	0x00000000
        /*0040*/ 	.short	0x0002
        /*0042*/ 	.short	0x0010
        /*0044*/ 	.byte	0x00, 0xf5, 0x21, 0x00


	//----- nvinfo : EIATTR_KPARAM_INFO
	.align		4
.L_239:
        /*0048*/ 	.byte	0x04, 0x17
        /*004a*/ 	.short	(.L_241 - .L_240)
.L_240:
        /*004c*/ 	.word	0x00000000
        /*0050*/ 	.short	0x0001
        /*0052*/ 	.short	0x0008
        /*0054*/ 	.byte	0x00, 0xf5, 0x21, 0x00


	//----- nvinfo : EIATTR_KPARAM_INFO
	.align		4
.L_241:
        /*0058*/ 	.byte	0x04, 0x17
        /*005a*/ 	.short	(.L_243 - .L_242)
.L_242:
        /*005c*/ 	.word	0x00000000
        /*0060*/ 	.short	0x0000
        /*0062*/ 	.short	0x0000
        /*0064*/ 	.byte	0x00, 0xf5, 0x21, 0x00


	//----- nvinfo : EIATTR_SPARSE_MMA_MASK
	.align		4
.L_243:
        /*0068*/ 	.byte	0x03, 0x50
        /*006a*/ 	.short	0x0000


	//----- nvinfo : EIATTR_MAXREG_COUNT
	.align		4
        /*006c*/ 	.byte	0x03, 0x1b
        /*006e*/ 	.short	0x00ff


	//----- nvinfo : EIATTR_MERCURY_ISA_VERSION
	.align		4
        /*0070*/ 	.byte	0x03, 0x5f
        /*0072*/ 	.short	0x0101


	//----- nvinfo : EIATTR_VRC_CTA_INIT_COUNT
	.align		4
        /*0074*/ 	.byte	0x02, 0x4a
	.zero		1
	.zero		1


	//----- nvinfo : EIATTR_EXIT_INSTR_OFFSETS
	.align		4
        /*0078*/ 	.byte	0x04, 0x1c
        /*007a*/ 	.short	(.L_245 - .L_244)


	//   ....[0]....
.L_244:
        /*007c*/ 	.word	0x00000090


	//   ....[1]....
        /*0080*/ 	.word	0x00000f80


	//----- nvinfo : EIATTR_CRS_STACK_SIZE
	.align		4
.L_245:
        /*0084*/ 	.byte	0x04, 0x1e
        /*0086*/ 	.short	(.L_247 - .L_246)
.L_246:
        /*0088*/ 	.word	0x00000000


	//----- nvinfo : EIATTR_CBANK_PARAM_SIZE
	.align		4
.L_247:
        /*008c*/ 	.byte	0x03, 0x19
        /*008e*/ 	.short	0x0024


	//----- nvinfo : EIATTR_PARAM_CBANK
	.align		4
        /*0090*/ 	.byte	0x04, 0x0a
        /*0092*/ 	.short	(.L_249 - .L_248)
	.align		4
.L_248:
        /*0094*/ 	.word	index@(.nv.constant0._Z16kernel_rk_stage3IL6Method0EEvPKfS2_Pfiff)
        /*0098*/ 	.short	0x0380
        /*009a*/ 	.short	0x0024


	//----- nvinfo : EIATTR_SW_WAR
	.align		4
.L_249:
        /*009c*/ 	.byte	0x04, 0x36
        /*009e*/ 	.short	(.L_251 - .L_250)
.L_250:
        /*00a0*/ 	.word	0x00000008
.L_251:


//--------------------- .nv.info._Z16kernel_rk_stage2IL6Method0EEvPKfS2_Pfiff --------------------------
	.section	.nv.info._Z16kernel_rk_stage2IL6Method0EEvPKfS2_Pfiff,"",@"SHT_CUDA_INFO"
	.sectionflags	@""
	.align	4


	//----- nvinfo : EIATTR_CUDA_API_VERSION
	.align		4
        /*0000*/ 	.byte	0x04, 0x37
        /*0002*/ 	.short	(.L_253 - .L_252)
.L_252:
        /*0004*/ 	.word	0x00000082


	//----- nvinfo : EIATTR_KPARAM_INFO
	.align		4
.L_253:
        /*0008*/ 	.byte	0x04, 0x17
        /*000a*/ 	.short	(.L_255 - .L_254)
.L_254:
        /*000c*/ 	.word	0x00000000
        /*0010*/ 	.short	0x0005
        /*0012*/ 	.short	0x0020
        /*0014*/ 	.byte	0x00, 0xf0, 0x11, 0x00


	//----- nvinfo : EIATTR_KPARAM_INFO
	.align		4
.L_255:
        /*0018*/ 	.byte	0x04, 0x17
        /*001a*/ 	.short	(.L_257 - .L_256)
.L_256:
        /*001c*/ 	.word	0x00000000
        /*0020*/ 	.short	0x0004
        /*0022*/ 	.short	0x001c
        /*0024*/ 	.byte	0x00, 0xf0, 0x11, 0x00


	//----- nvinfo : EIATTR_KPARAM_INFO
	.align		4
.L_257:
        /*0028*/ 	.byte	0x04, 0x17
        /*002a*/ 	.short	(.L_259 - .L_258)
.L_258:
        /*002c*/ 	.word	0x00000000
        /*0030*/ 	.short	0x0003
        /*0032*/ 	.short	0x0018
        /*0034*/ 	.byte	0x00, 0xf0, 0x11, 0x00


	//----- nvinfo : EIATTR_KPARAM_INFO
	.align		4
.L_259:
        /*0038*/ 	.byte	0x04, 0x17
        /*003a*/ 	.short	(.L_261 - .L_260)
.L_260:
        /*003c*/ 	.word	0x00000000
        /*0040*/ 	.short	0x0002
        /*0042*/ 	.short	0x0010
        /*0044*/ 	.byte	0x00, 0xf5, 0x21, 0x00


	//----- nvinfo : EIATTR_KPARAM_INFO
	.align		4
.L_261:
        /*0048*/ 	.byte	0x04, 0x17
        /*004a*/ 	.short	(.L_263 - .L_262)
.L_262:
        /*004c*/ 	.word	0x00000000
        /*0050*/ 	.short	0x0001
        /*0052*/ 	.short	0x0008
        /*0054*/ 	.byte	0x00, 0xf5, 0x21, 0x00


	//----- nvinfo : EIATTR_KPARAM_INFO
	.align		4
.L_263:
        /*0058*/ 	.byte	0x04, 0x17
        /*005a*/ 	.short	(.L_265 - .L_264)
.L_264:
        /*005c*/ 	.word	0x00000000
        /*0060*/ 	.short	0x0000
        /*0062*/ 	.short	0x0000
        /*0064*/ 	.byte	0x00, 0xf5, 0x21, 0x00


	//----- nvinfo : EIATTR_SPARSE_MMA_MASK
	.align		4
.L_265:
        /*0068*/ 	.byte	0x03, 0x50
        /*006a*/ 	.short	0x0000


	//----- nvinfo : EIATTR_MAXREG_COUNT
	.align		4
        /*006c*/ 	.byte	0x03, 0x1b
        /*006e*/ 	.short	0x00ff


	//----- nvinfo : EIATTR_MERCURY_ISA_VERSION
	.align		4
        /*0070*/ 	.byte	0x03, 0x5f
        /*0072*/ 	.short	0x0101


	//----- nvinfo : EIATTR_VRC_CTA_INIT_COUNT
	.align		4
        /*0074*/ 	.byte	0x02, 0x4a
	.zero		1
	.zero		1


	//----- nvinfo : EIATTR_EXIT_INSTR_OFFSETS
	.align		4
        /*0078*/ 	.byte	0x04, 0x1c
        /*007a*/ 	.short	(.L_267 - .L_266)


	//   ....[0]....
.L_266:
        /*007c*/ 	.word	0x00000090


	//   ....[1]....
        /*0080*/ 	.word	0x00000f80


	//----- nvinfo : EIATTR_CRS_STACK_SIZE
	.align		4
.L_267:
        /*0084*/ 	.byte	0x04, 0x1e
        /*0086*/ 	.short	(.L_269 - .L_268)
.L_268:
        /*0088*/ 	.word	0x00000000


	//----- nvinfo : EIATTR_CBANK_PARAM_SIZE
	.align		4
.L_269:
        /*008c*/ 	.byte	0x03, 0x19
        /*008e*/ 	.short	0x0024


	//----- nvinfo : EIATTR_PARAM_CBANK
	.align		4
        /*0090*/ 	.byte	0x04, 0x0a
        /*0092*/ 	.short	(.L_271 - .L_270)
	.align		4
.L_270:
        /*0094*/ 	.word	index@(.nv.constant0._Z16kernel_rk_stage2IL6Method0EEvPKfS2_Pfiff)
        /*0098*/ 	.short	0x0380
        /*009a*/ 	.short	0x0024


	//----- nvinfo : EIATTR_SW_WAR
	.align		4
.L_271:
        /*009c*/ 	.byte	0x04, 0x36
        /*009e*/ 	.short	(.L_273 - .L_272)
.L_272:
        /*00a0*/ 	.word	0x00000008
.L_273:


//--------------------- .nv.info._Z16kernel_rk_stage1IL6Method0EEvPKfPfiff --------------------------
	.section	.nv.info._Z16kernel_rk_stage1IL6Method0EEvPKfPfiff,"",@"SHT_CUDA_INFO"
	.sectionflags	@""
	.align	4


	//----- nvinfo : EIATTR_CUDA_API_VERSION
	.align		4
        /*0000*/ 	.byte	0x04, 0x37
        /*0002*/ 	.short	(.L_275 - .L_274)
.L_274:
        /*0004*/ 	.word	0x00000082


	//----- nvinfo : EIATTR_KPARAM_INFO
	.align		4
.L_275:
        /*0008*/ 	.byte	0x04, 0x17
        /*000a*/ 	.short	(.L_277 - .L_276)
.L_276:
        /*000c*/ 	.word	0x00000000
        /*0010*/ 	.short	0x0004
        /*0012*/ 	.short	0x0018
        /*0014*/ 	.byte	0x00, 0xf0, 0x11, 0x00


	//----- nvinfo : EIATTR_KPARAM_INFO
	.align		4
.L_277:
        /*0018*/ 	.byte	0x04, 0x17
        /*001a*/ 	.short	(.L_279 - .L_278)
.L_278:
        /*001c*/ 	.word	0x00000000
        /*0020*/ 	.short	0x0003
        /*0022*/ 	.short	0x0014
        /*0024*/ 	.byte	0x00, 0xf0, 0x11, 0x00


	//----- nvinfo : EIATTR_KPARAM_INFO
	.align		4
.L_279:
        /*0028*/ 	.byte	0x04, 0x17
        /*002a*/ 	.short	(.L_281 - .L_280)
.L_280:
        /*002c*/ 	.word	0x00000000
        /*0030*/ 	.short	0x0002
        /*0032*/ 	.short	0x0010
        /*0034*/ 	.byte	0x00, 0xf0, 0x11, 0x00


	//----- nvinfo : EIATTR_KPARAM_INFO
	.align		4
.L_281:
        /*0038*/ 	.byte	0x04, 0x17
        /*003a*/ 	.short	(.L_283 - .L_282)
.L_282:
        /*003c*/ 	.word	0x00000000
        /*0040*/ 	.short	0x0001
        /*0042*/ 	.short	0x0008
        /*0044*/ 	.byte	0x00, 0xf5, 0x21, 0x00


	//----- nvinfo : EIATTR_KPARAM_INFO
	.align		4
.L_283:
        /*0048*/ 	.byte	0x04, 0x17
        /*004a*/ 	.short	(.L_285 - .L_284)
.L_284:
        /*004c*/ 	.word	0x00000000
        /*0050*/ 	.short	0x0000
        /*0052*/ 	.short	0x0000
        /*0054*/ 	.byte	0x00, 0xf5, 0x21, 0x00


	//----- nvinfo : EIATTR_SPARSE_MMA_MASK
	.align		4
.L_285:
        /*0058*/ 	.byte	0x03, 0x50
        /*005a*/ 	.short	0x0000


	//----- nvinfo : EIATTR_MAXREG_COUNT
	.align		4
        /*005c*/ 	.byte	0x03, 0x1b
        /*005e*/ 	.short	0x00ff


	//----- nvinfo : EIATTR_MERCURY_ISA_VERSION
	.align		4
        /*0060*/ 	.byte	0x03, 0x5f
        /*0062*/ 	.short	0x0101


	//----- nvinfo : EIATTR_VRC_CTA_INIT_COUNT
	.align		4
        /*0064*/ 	.byte	0x02, 0x4a
	.zero		1
	.zero		1


	//----- nvinfo : EIATTR_EXIT_INSTR_OFFSETS
	.align		4
        /*0068*/ 	.byte	0x04, 0x1c
        /*006a*/ 	.short	(.L_287 - .L_286)


	//   ....[0]....
.L_286:
        /*006c*/ 	.word	0x00000090


	//   ....[1]....
        /*0070*/ 	.word	0x00000f20


	//----- nvinfo : EIATTR_CRS_STACK_SIZE
	.align		4
.L_287:
        /*0074*/ 	.byte	0x04, 0x1e
        /*0076*/ 	.short	(.L_289 - .L_288)
.L_288:
        /*0078*/ 	.word	0x00000000


	//----- nvinfo : EIATTR_CBANK_PARAM_SIZE
	.align		4
.L_289:
        /*007c*/ 	.byte	0x03, 0x19
        /*007e*/ 	.short	0x001c


	//----- nvinfo : EIATTR_PARAM_CBANK
	.align		4
        /*0080*/ 	.byte	0x04, 0x0a
        /*0082*/ 	.short	(.L_291 - .L_290)
	.align		4
.L_290:
        /*0084*/ 	.word	index@(.nv.constant0._Z16kernel_rk_stage1IL6Method0EEvPKfPfiff)
        /*0088*/ 	.short	0x0380
        /*008a*/ 	.short	0x001c


	//----- nvinfo : EIATTR_SW_WAR
	.align		4
.L_291:
        /*008c*/ 	.byte	0x04, 0x36
        /*008e*/ 	.short	(.L_293 - .L_292)
.L_292:
        /*0090*/ 	.word	0x00000008
.L_293:


//--------------------- .nv.info._Z15apply_bc_kernelPfi --------------------------
	.section	.nv.info._Z15apply_bc_kernelPfi,"",@"SHT_CUDA_INFO"
	.sectionflags	@""
	.align	4


	//----- nvinfo : EIATTR_CUDA_API_VERSION
	.align		4
        /*0000*/ 	.byte	0x04, 0x37
        /*0002*/ 	.short	(.L_295 - .L_294)
.L_294:
        /*0004*/ 	.word	0x00000082


	//----- nvinfo : EIATTR_KPARAM_INFO
	.align		4
.L_295:
        /*0008*/ 	.byte	0x04, 0x17
        /*000a*/ 	.short	(.L_297 - .L_296)
.L_296:
        /*000c*/ 	.word	0x00000000
        /*0010*/ 	.short	0x0001
        /*0012*/ 	.short	0x0008
        /*0014*/ 	.byte	0x00, 0xf0, 0x11, 0x00


	//----- nvinfo : EIATTR_KPARAM_INFO
	.align		4
.L_297:
        /*0018*/ 	.byte	0x04, 0x17
        /*001a*/ 	.short	(.L_299 - .L_298)
.L_298:
        /*001c*/ 	.word	0x00000000
        /*0020*/ 	.short	0x0000
        /*0022*/ 	.short	0x0000
        /*0024*/ 	.byte	0x00, 0xf5, 0x21, 0x00


	//----- nvinfo : EIATTR_SPARSE_MMA_MASK
	.align		4
.L_299:
        /*0028*/ 	.byte	0x03, 0x50
        /*002a*/ 	.short	0x0000


	//----- nvinfo : EIATTR_MAXREG_COUNT
	.align		4
        /*002c*/ 	.byte	0x03, 0x1b
        /*002e*/ 	.short	0x00ff


	//----- nvinfo : EIATTR_MERCURY_ISA_VERSION
	.align		4
        /*0030*/ 	.byte	0x03, 0x5f
        /*0032*/ 	.short	0x0101


	//----- nvinfo : EIATTR_VRC_CTA_INIT_COUNT
	.align		4
        /*0034*/ 	.byte	0x02, 0x4a
	.zero		1
	.zero		1


	//----- nvinfo : EIATTR_EXIT_INSTR_OFFSETS
	.align		4
        /*0038*/ 	.byte	0x04, 0x1c
        /*003a*/ 	.short	(.L_301 - .L_300)


	//   ....[0]....
.L_300:
        /*003c*/ 	.word	0x00000030


	//   ....[1]....
        /*0040*/ 	.word	0x000000f0


	//----- nvinfo : EIATTR_CBANK_PARAM_SIZE
	.align		4
.L_301:
        /*0044*/ 	.byte	0x03, 0x19
        /*0046*/ 	.short	0x000c


	//----- nvinfo : EIATTR_PARAM_CBANK
	.align		4
        /*0048*/ 	.byte	0x04, 0x0a
        /*004a*/ 	.short	(.L_303 - .L_302)
	.align		4
.L_302:
        /*004c*/ 	.word	index@(.nv.constant0._Z15apply_bc_kernelPfi)
        /*0050*/ 	.short	0x0380
        /*0052*/ 	.short	0x000c


	//----- nvinfo : EIATTR_SW_WAR
	.align		4
.L_303:
        /*0054*/ 	.byte	0x04, 0x36
        /*0056*/ 	.short	(.L_305 - .L_304)
.L_304:
        /*0058*/ 	.word	0x00000008
.L_305:


//--------------------- .nv.callgraph             --------------------------
	.section	.nv.callgraph,"",@"SHT_CUDA_CALLGRAPH"
	.align	4
	.sectionentsize	8
	.align		4
        /*0000*/ 	.word	0x00000000
	.align		4
        /*0004*/ 	.word	0xffffffff
	.align		4
        /*0008*/ 	.word	0x00000000
	.align		4
        /*000c*/ 	.word	0xfffffffe
	.align		4
        /*0010*/ 	.word	0x00000000
	.align		4
        /*0014*/ 	.word	0xfffffffd
	.align		4
        /*0018*/ 	.word	0x00000000
	.align		4
        /*001c*/ 	.word	0xfffffffc


//--------------------- .text._Z16kernel_rk_stage3IL6Method2EEvPKfS2_Pfiff --------------------------
	.section	.text._Z16kernel_rk_stage3IL6Method2EEvPKfS2_Pfiff,"ax",@progbits
	.align	128
        .global         _Z16kernel_rk_stage3IL6Method2EEvPKfS2_Pfiff
        .type           _Z16kernel_rk_stage3IL6Method2EEvPKfS2_Pfiff,@function
        .size           _Z16kernel_rk_stage3IL6Method2EEvPKfS2_Pfiff,(.L_x_343 - _Z16kernel_rk_stage3IL6Method2EEvPKfS2_Pfiff)
        .other          _Z16kernel_rk_stage3IL6Method2EEvPKfS2_Pfiff,@"STO_CUDA_ENTRY STV_DEFAULT"
_Z16kernel_rk_stage3IL6Method2EEvPKfS2_Pfiff:
.text._Z16kernel_rk_stage3IL6Method2EEvPKfS2_Pfiff:
[----:B------:R-:W-:Y:S01]  /*0000*/  LDC R1, c[0x0][0x37c] ;  /* 0x0000df00ff017b82 */ /* 0x000fe20000000800 */
[----:B------:R-:W0:Y:S07]  /*0010*/  S2R R3, SR_TID.X ;  /* 0x0000000000037919 */ /* 0x000e2e0000002100 */
[----:B------:R-:W0:Y:S01]  /*0020*/  S2UR UR5, SR_CTAID.X ;  /* 0x00000000000579c3 */ /* 0x000e220000002500 */
[----:B------:R-:W1:Y:S07]  /*0030*/  LDCU UR4, c[0x0][0x398] ;  /* 0x00007300ff0477ac */ /* 0x000e6e0008000800 */
[----:B------:R-:W0:Y:S01]  /*0040*/  LDC R0, c[0x0][0x360] ;  /* 0x0000d800ff007b82 */ /* 0x000e220000000800 */
[----:B-1----:R-:W-:Y:S01]  /*0050*/  UIADD3 UR4, UPT, UPT, UR4, -0x4, URZ ;  /* 0xfffffffc04047890 */ /* 0x002fe2000fffe0ff */
[----:B0-----:R-:W-:-:S05]  /*0060*/  IMAD R0, R0, UR5, R3 ;  /* 0x0000000500007c24 */ /* 0x001fca000f8e0203 */
[----:B------:R-:W-:-:S04]  /*0070*/  SHF.L.U32 R14, R0, 0x1, RZ ;  /* 0x00000001000e7819 */ /* 0x000fc800000006ff */
[----:B------:R-:W-:-:S04]  /*0080*/  ISETP.GE.AND P0, PT, R14, UR4, PT ;  /* 0x000000040e007c0c */ /* 0x000fc8000bf06270 */
[----:B------:R-:W-:-:S13]  /*0090*/  ISETP.LT.OR P0, PT, R0, 0x2, P0 ;  /* 0x000000020000780c */ /* 0x000fda0000701670 */
[----:B------:R-:W-:Y:S05]  /*00a0*/  @P0 EXIT ;  /* 0x000000000000094d */ /* 0x000fea0003800000 */
[----:B------:R-:W0:Y:S01]  /*00b0*/  LDC.64 R20, c[0x0][0x388] ;  /* 0x0000e200ff147b82 */ /* 0x000e220000000a00 */
[----:B------:R-:W1:Y:S01]  /*00c0*/  LDCU.64 UR4, c[0x0][0x358] ;  /* 0x00006b00ff0477ac */ /* 0x000e620008000a00 */
[----:B------:R-:W-:Y:S01]  /*00d0*/  LOP3.LUT P0, R2, R3, 0x1f, RZ, 0xc0, !PT ;  /* 0x0000001f03027812 */ /* 0x000fe2000780c0ff */
[----:B0-----:R-:W-:-:S05]  /*00e0*/  IMAD.WIDE.U32 R20, R14, 0x4, R20 ;  /* 0x000000040e147825 */ /* 0x001fca00078e0014 */
[----:B-1----:R-:W2:Y:S07]  /*00f0*/  LDG.E R12, desc[UR4][R20.64] ;  /* 0x00000004140c7981 */ /* 0x002eae000c1e1900 */
[----:B------:R0:W5:Y:S01]  /*0100*/  @!P0 LDG.E R13, desc[UR4][R20.64+-0x4] ;  /* 0xfffffc04140d8981 */ /* 0x000162000c1e1900 */
[----:B------:R-:W-:Y:S04]  /*0110*/  BSSY.RECONVERGENT B1, `(.L_x_0) ;  /* 0x0000022000017945 */ /* 0x000fe80003800200 */
[----:B------:R-:W-:Y:S01]  /*0120*/  BSSY.RELIABLE B0, `(.L_x_1) ;  /* 0x0000010000007945 */ /* 0x000fe20003800100 */
[----:B--2---:R0:W1:Y:S04]  /*0130*/  SHFL.UP PT, R3, R12, 0x1, RZ ;  /* 0x042000000c037989 */ /* 0x00406800000e00ff */
[----:B------:R0:W2:Y:S04]  /*0140*/  SHFL.UP PT, R10, R12, 0x2, RZ ;  /* 0x044000000c0a7989 */ /* 0x0000a800000e00ff */
[----:B------:R0:W3:Y:S04]  /*0150*/  SHFL.UP PT, R9, R12, 0x3, RZ ;  /* 0x046000000c097989 */ /* 0x0000e800000e00ff */
[----:B------:R0:W4:Y:S04]  /*0160*/  SHFL.DOWN PT, R11, R12, 0x1, 0x1f ;  /* 0x08201f000c0b7f89 */ /* 0x00012800000e0000 */
[----:B------:R0:W0:Y:S04]  /*0170*/  SHFL.DOWN PT, R18, R12, 0x2, 0x1f ;  /* 0x08401f000c127f89 */ /* 0x00002800000e0000 */
[----:B------:R0:W0:Y:S01]  /*0180*/  SHFL.DOWN PT, R0, R12, 0x3, 0x1f ;  /* 0x08601f000c007f89 */ /* 0x00002200000e0000 */
[----:B------:R-:W-:Y:S05]  /*0190*/  @!P0 BRA `(.L_x_2) ;  /* 0x00000000000c8947 */ /* 0x000fea0003800000 */
[----:B------:R-:W-:Y:S02]  /*01a0*/  ISETP.NE.AND P0, PT, R2, 0x1, PT ;  /* 0x000000010200780c */ /* 0x000fe40003f05270 */
[----:B-1---5:R-:W-:-:S11]  /*01b0*/  MOV R13, R3 ;  /* 0x00000003000d7202 */ /* 0x022fd60000000f00 */
[----:B------:R-:W-:Y:S05]  /*01c0*/  @P0 BRA `(.L_x_3) ;  /* 0x0000000000080947 */ /* 0x000fea0003800000 */
.L_x_2:
[----:B--2---:R2:W5:Y:S01]  /*01d0*/  LDG.E R10, desc[UR4][R20.64+-0x8] ;  /* 0xfffff804140a7981 */ /* 0x004562000c1e1900 */
[----:B------:R-:W-:Y:S05]  /*01e0*/  BRA `(.L_x_4) ;  /* 0x00000000000c7947 */ /* 0x000fea0003800000 */
.L_x_3:
[----:B------:R-:W-:-:S13]  /*01f0*/  ISETP.GT.U32.AND P0, PT, R2, 0x2, PT ;  /* 0x000000020200780c */ /* 0x000fda0003f04070 */
[----:B------:R-:W-:Y:S05]  /*0200*/  @P0 BREAK.RELIABLE B0 ;  /* 0x0000000000000942 */ /* 0x000fea0003800100 */
[----:B------:R-:W-:Y:S05]  /*0210*/  @P0 BRA `(.L_x_5) ;  /* 0x00000000000c0947 */ /* 0x000fea0003800000 */
.L_x_4:
[----:B------:R-:W-:Y:S05]  /*0220*/  BSYNC.RELIABLE B0 ;  /* 0x0000000000007941 */ /* 0x000fea0003800100 */
.L_x_1:
[----:B---3--:R3:W5:Y:S01]  /*0230*/  LDG.E R9, desc[UR4][R20.64+-0xc] ;  /* 0xfffff40414097981 */ /* 0x008762000c1e1900 */
[----:B------:R-:W-:Y:S05]  /*0240*/  BRA `(.L_x_6) ;  /* 0x0000000000387947 */ /* 0x000fea0003800000 */
.L_x_5:
[----:B------:R-:W-:Y:S01]  /*0250*/  ISETP.NE.AND P0, PT, R2, 0x1f, PT ;  /* 0x0000001f0200780c */ /* 0x000fe20003f05270 */
[----:B------:R-:W-:-:S12]  /*0260*/  BSSY.RELIABLE B2, `(.L_x_7) ;  /* 0x000000b000027945 */ /* 0x000fd80003800100 */
[----:B------:R-:W-:Y:S05]  /*0270*/  @P0 BRA `(.L_x_8) ;  /* 0x0000000000080947 */ /* 0x000fea0003800000 */
[----:B----4-:R1:W5:Y:S01]  /*0280*/  LDG.E R11, desc[UR4][R20.64+0x4] ;  /* 0x00000404140b7981 */ /* 0x010362000c1e1900 */
[----:B------:R-:W-:Y:S05]  /*0290*/  BRA `(.L_x_9) ;  /* 0x0000000000087947 */ /* 0x000fea0003800000 */
.L_x_8:
[----:B------:R-:W-:-:S13]  /*02a0*/  ISETP.GE.U32.AND P0, PT, R2, 0x1e, PT ;  /* 0x0000001e0200780c */ /* 0x000fda0003f06070 */
[----:B------:R-:W-:Y:S05]  /*02b0*/  @!P0 BRA `(.L_x_10) ;  /* 0x0000000000088947 */ /* 0x000fea0003800000 */
.L_x_9:
[----:B0-----:R0:W5:Y:S01]  /*02c0*/  LDG.E R18, desc[UR4][R20.64+0x8] ;  /* 0x0000080414127981 */ /* 0x001162000c1e1900 */
[----:B------:R-:W-:Y:S05]  /*02d0*/  BRA `(.L_x_11) ;  /* 0x00000000000c7947 */ /* 0x000fea0003800000 */
.L_x_10:
[----:B------:R-:W-:-:S13]  /*02e0*/  ISETP.NE.AND P0, PT, R2, 0x1d, PT ;  /* 0x0000001d0200780c */ /* 0x000fda0003f05270 */
[----:B------:R-:W-:Y:S05]  /*02f0*/  @P0 BREAK.RELIABLE B2 ;  /* 0x0000000000020942 */ /* 0x000fea0003800100 */
[----:B------:R-:W-:Y:S05]  /*0300*/  @P0 BRA `(.L_x_6) ;  /* 0x0000000000080947 */ /* 0x000fea0003800000 */
.L_x_11:
[----:B------:R-:W-:Y:S05]  /*0310*/  BSYNC.RELIABLE B2 ;  /* 0x0000000000027941 */ /* 0x000fea0003800100 */
.L_x_7:
[----:B0-----:R0:W5:Y:S02]  /*0320*/  LDG.E R0, desc[UR4][R20.64+0xc] ;  /* 0x00000c0414007981 */ /* 0x001164000c1e1900 */
.L_x_6:
[----:B------:R-:W-:Y:S05]  /*0330*/  BSYNC.RECONVERGENT B1 ;  /* 0x0000000000017941 */ /* 0x000fea0003800200 */
.L_x_0:
[----:B------:R-:W-:Y:S05]  /*0340*/  WARPSYNC.ALL ;  /* 0x0000000000007948 */ /* 0x000fea0003800000 */
[C---:B------:R-:W-:Y:S01]  /*0350*/  FADD R8, R12.reuse, R12 ;  /* 0x0000000c0c087221 */ /* 0x040fe20000000000 */
[--C-:B-1---5:R-:W-:Y:S01]  /*0360*/  FFMA R3, R12, -4, R13.reuse ;  /* 0xc08000000c037823 */ /* 0x122fe2000000000d */
[C---:B----4-:R-:W-:Y:S01]  /*0370*/  FMUL R5, R11.reuse, 3 ;  /* 0x404000000b057820 */ /* 0x050fe20000400000 */
[----:B------:R-:W-:Y:S01]  /*0380*/  UMOV UR6, 0x3dcccccd ;  /* 0x3dcccccd00067882 */ /* 0x000fe20000000000 */
[----:B------:R-:W-:Y:S01]  /*0390*/  FADD R2, -R8, R13 ;  /* 0x0000000d08027221 */ /* 0x000fe20000000100 */
[----:B------:R-:W-:Y:S01]  /*03a0*/  FADD R17, R11, R11 ;  /* 0x0000000b0b117221 */ /* 0x000fe20000000000 */
[--C-:B------:R-:W-:Y:S01]  /*03b0*/  FADD R3, R3, R5.reuse ;  /* 0x0000000503037221 */ /* 0x100fe20000000000 */
[----:B0-----:R-:W-:Y:S01]  /*03c0*/  FFMA R5, R18, -4, R5 ;  /* 0xc080000012057823 */ /* 0x001fe20000000005 */
[----:B------:R-:W-:Y:S01]  /*03d0*/  FADD R2, R2, R11 ;  /* 0x0000000b02027221 */ /* 0x000fe20000000000 */
[----:B------:R-:W-:Y:S01]  /*03e0*/  MOV R16, UR6 ;  /* 0x0000000600107c02 */ /* 0x000fe20008000f00 */
[----:B------:R-:W-:Y:S01]  /*03f0*/  FMUL.D4 R4, R3, R3 ;  /* 0x0000000303047220 */ /* 0x000fe20000200000 */
[----:B------:R-:W-:Y:S01]  /*0400*/  FADD R5, R5, R0 ;  /* 0x0000000005057221 */ /* 0x000fe20000000000 */
[----:B------:R-:W-:Y:S01]  /*0410*/  FMUL R7, R2, R2 ;  /* 0x0000000202077220 */ /* 0x000fe20000400000 */
[----:B------:R-:W-:Y:S01]  /*0420*/  FADD R2, R18, R18 ;  /* 0x0000001212027221 */ /* 0x000fe20000000000 */
[----:B------:R-:W-:Y:S01]  /*0430*/  FFMA R19, R11, 5, -R12 ;  /* 0x40a000000b137823 */ /* 0x000fe2000000080c */
[----:B------:R-:W-:Y:S01]  /*0440*/  FADD R6, R13, R13 ;  /* 0x0000000d0d067221 */ /* 0x000fe20000000000 */
[----:B------:R-:W-:Y:S01]  /*0450*/  FFMA R4, R7, 1.0833333730697631836, R4 ;  /* 0x3f8aaaab07047823 */ /* 0x000fe20000000004 */
[----:B------:R-:W-:Y:S01]  /*0460*/  FADD R15, -R2, R11 ;  /* 0x0000000b020f7221 */ /* 0x000fe20000000100 */
[----:B------:R-:W-:Y:S01]  /*0470*/  FADD R19, R19, R2 ;  /* 0x0000000213137221 */ /* 0x000fe20000000000 */
[----:B------:R-:W-:Y:S01]  /*0480*/  FADD R2, R12, -R18 ;  /* 0x800000120c027221 */ /* 0x000fe20000000000 */
[----:B------:R-:W-:Y:S01]  /*0490*/  FADD R4, R4, 9.9999999747524270788e-07 ;  /* 0x358637bd04047421 */ /* 0x000fe20000000000 */
[----:B------:R-:W-:Y:S01]  /*04a0*/  FADD R15, R15, R0 ;  /* 0x000000000f0f7221 */ /* 0x000fe20000000000 */
[----:B------:R-:W-:Y:S01]  /*04b0*/  BSSY.RECONVERGENT B3, `(.L_x_12) ;  /* 0x0000020000037945 */ /* 0x000fe20003800200 */
[----:B------:R-:W-:Y:S01]  /*04c0*/  FMUL R19, R19, 0.16666667163372039795 ;  /* 0x3e2aaaab13137820 */ /* 0x000fe20000400000 */
[----:B------:R-:W-:Y:S01]  /*04d0*/  FMUL R3, R4, R4 ;  /* 0x0000000404037220 */ /* 0x000fe20000400000 */
[----:B------:R-:W-:Y:S01]  /*04e0*/  FMUL R4, R15, R15 ;  /* 0x0000000f0f047220 */ /* 0x000fe20000400000 */
[----:B------:R-:W-:Y:S01]  /*04f0*/  FMUL.D4 R15, R5, R5 ;  /* 0x00000005050f7220 */ /* 0x000fe20000200000 */
[----:B------:R-:W-:Y:S01]  /*0500*/  FADD R5, R12, -R17 ;  /* 0x800000110c057221 */ /* 0x000fe20000000000 */
[----:B------:R-:W0:Y:S02]  /*0510*/  MUFU.RCP R24, R3 ;  /* 0x0000000300187308 */ /* 0x000e240000001000 */
[----:B------:R-:W-:Y:S01]  /*0520*/  FFMA R4, R4, 1.0833333730697631836, R15 ;  /* 0x3f8aaaab04047823 */ /* 0x000fe2000000000f */
[----:B------:R-:W-:-:S04]  /*0530*/  FADD R5, R5, R18 ;  /* 0x0000001205057221 */ /* 0x000fc80000000000 */
[----:B------:R-:W-:Y:S01]  /*0540*/  FMUL R15, R5, R5 ;  /* 0x00000005050f7220 */ /* 0x000fe20000400000 */
[----:B------:R1:W4:Y:S01]  /*0550*/  FCHK P0, R16, R3 ;  /* 0x0000000310007302 */ /* 0x0003220000000000 */
[----:B------:R-:W-:-:S04]  /*0560*/  FFMA R5, R18, 5, R17 ;  /* 0x40a0000012057823 */ /* 0x000fc80000000011 */
[----:B------:R-:W-:Y:S01]  /*0570*/  FADD R22, R5, -R0 ;  /* 0x8000000005167221 */ /* 0x000fe20000000000 */
[----:B------:R-:W-:Y:S01]  /*0580*/  FMUL R5, R12, 4 ;  /* 0x408000000c057820 */ /* 0x000fe20000400000 */
[----:B0-----:R-:W-:Y:S02]  /*0590*/  FFMA R23, -R3, R24, 1 ;  /* 0x3f80000003177423 */ /* 0x001fe40000000118 */
[----:B------:R-:W-:Y:S01]  /*05a0*/  FMUL R22, R22, 0.16666667163372039795 ;  /* 0x3e2aaaab16167820 */ /* 0x000fe20000400000 */
[----:B-1----:R-:W-:Y:S01]  /*05b0*/  FFMA R16, R12, -7, R6 ;  /* 0xc0e000000c107823 */ /* 0x002fe20000000006 */
[----:B------:R-:W-:Y:S01]  /*05c0*/  FFMA R24, R24, R23, R24 ;  /* 0x0000001718187223 */ /* 0x000fe20000000018 */
[----:B------:R-:W-:Y:S01]  /*05d0*/  FMUL R23, R2, R2 ;  /* 0x0000000202177220 */ /* 0x000fe20000400000 */
[----:B------:R-:W-:Y:S01]  /*05e0*/  FMUL R2, R15, 1.0833333730697631836 ;  /* 0x3f8aaaab0f027820 */ /* 0x000fe20000400000 */
[----:B------:R-:W-:Y:S01]  /*05f0*/  FFMA R16, R11, 11, R16 ;  /* 0x413000000b107823 */ /* 0x000fe20000000010 */
[----:B------:R-:W-:-:S02]  /*0600*/  FFMA R25, R24, 0.10000000149011611938, RZ ;  /* 0x3dcccccd18197823 */ /* 0x000fc400000000ff */
[----:B------:R-:W-:Y:S01]  /*0610*/  FFMA R2, R23, 0.25, R2 ;  /* 0x3e80000017027823 */ /* 0x000fe20000000002 */
[----:B------:R-:W-:Y:S01]  /*0620*/  FMUL R23, R16, 0.16666667163372039795 ;  /* 0x3e2aaaab10177820 */ /* 0x000fe20000400000 */
[----:B------:R-:W-:-:S04]  /*0630*/  FFMA R26, -R3, R25, 0.10000000149011611938 ;  /* 0x3dcccccd031a7423 */ /* 0x000fc80000000119 */
[----:B------:R-:W-:Y:S01]  /*0640*/  FFMA R24, R24, R26, R25 ;  /* 0x0000001a18187223 */ /* 0x000fe20000000019 */
[----:B----4-:R-:W-:Y:S06]  /*0650*/  @!P0 BRA `(.L_x_13) ;  /* 0x0000000000148947 */ /* 0x010fec0003800000 */
[----:B------:R-:W-:Y:S01]  /*0660*/  MOV R0, R3 ;  /* 0x0000000300007202 */ /* 0x000fe20000000f00 */
[----:B------:R-:W-:Y:S01]  /*0670*/  HFMA2 R3, -RZ, RZ, 1.44921875, -19.203125 ;  /* 0x3dcccccdff037431 */ /* 0x000fe200000001ff */
[----:B------:R-:W-:-:S07]  /*0680*/  MOV R16, 0x6a0 ;  /* 0x000006a000107802 */ /* 0x000fce0000000f00 */
[----:B--23--:R-:W-:Y:S05]  /*0690*/  CALL.REL.NOINC `($__internal_0_$__cuda_sm3x_div_rn_noftz_f32_slowpath) ;  /* 0x00000010005c7944 */ /* 0x00cfea0003c00000 */
[----:B------:R-:W-:-:S07]  /*06a0*/  MOV R24, R0 ;  /* 0x0000000000187202 */ /* 0x000fce0000000f00 */
.L_x_13:
[----:B------:R-:W-:Y:S05]  /*06b0*/  BSYNC.RECONVERGENT B3 ;  /* 0x0000000000037941 */ /* 0x000fea0003800200 */
.L_x_12:
[----:B------:R-:W-:Y:S01]  /*06c0*/  FADD R2, R2, 9.9999999747524270788e-07 ;  /* 0x358637bd02027421 */ /* 0x000fe20000000000 */
[----:B------:R-:W-:Y:S01]  /*06d0*/  UMOV UR6, 0x3f19999a ;  /* 0x3f19999a00067882 */ /* 0x000fe20000000000 */
[----:B------:R-:W-:Y:S01]  /*06e0*/  BSSY.RECONVERGENT B3, `(.L_x_14) ;  /* 0x0000010000037945 */ /* 0x000fe20003800200 */
[----:B------:R-:W-:Y:S01]  /*06f0*/  MOV R25, UR6 ;  /* 0x0000000600197c02 */ /* 0x000fe20008000f00 */
[----:B------:R-:W-:-:S04]  /*0700*/  FMUL R16, R2, R2 ;  /* 0x0000000202107220 */ /* 0x000fc80000400000 */
[----:B------:R-:W0:Y:S08]  /*0710*/  MUFU.RCP R2, R16 ;  /* 0x0000001000027308 */ /* 0x000e300000001000 */
[----:B------:R-:W1:Y:S01]  /*0720*/  FCHK P0, R25, R16 ;  /* 0x0000001019007302 */ /* 0x000e620000000000 */
[----:B0-----:R-:W-:-:S04]  /*0730*/  FFMA R3, -R16, R2, 1 ;  /* 0x3f80000010037423 */ /* 0x001fc80000000102 */
[----:B------:R-:W-:-:S04]  /*0740*/  FFMA R2, R2, R3, R2 ;  /* 0x0000000302027223 */ /* 0x000fc80000000002 */
[----:B------:R-:W-:-:S04]  /*0750*/  FFMA R3, R2, 0.60000002384185791016, RZ ;  /* 0x3f19999a02037823 */ /* 0x000fc800000000ff */
[----:B------:R-:W-:-:S04]  /*0760*/  FFMA R0, -R16, R3, 0.60000002384185791016 ;  /* 0x3f19999a10007423 */ /* 0x000fc80000000103 */
[----:B------:R-:W-:Y:S01]  /*0770*/  FFMA R2, R2, R0, R3 ;  /* 0x0000000002027223 */ /* 0x000fe20000000003 */
[----:B-1----:R-:W-:Y:S06]  /*0780*/  @!P0 BRA `(.L_x_15) ;  /* 0x0000000000148947 */ /* 0x002fec0003800000 */
[----:B------:R-:W-:Y:S01]  /*0790*/  HFMA2 R3, -RZ, RZ, 1.7744140625, -0.002735137939453125 ;  /* 0x3f19999aff037431 */ /* 0x000fe200000001ff */
[----:B------:R-:W-:Y:S02]  /*07a0*/  MOV R0, R16 ;  /* 0x0000001000007202 */ /* 0x000fe40000000f00 */
[----:B------:R-:W-:-:S07]  /*07b0*/  MOV R16, 0x7d0 ;  /* 0x000007d000107802 */ /* 0x000fce0000000f00 */
[----:B--23--:R-:W-:Y:S05]  /*07c0*/  CALL.REL.NOINC `($__internal_0_$__cuda_sm3x_div_rn_noftz_f32_slowpath) ;  /* 0x0000001000107944 */ /* 0x00cfea0003c00000 */
[----:B------:R-:W-:-:S07]  /*07d0*/  MOV R2, R0 ;  /* 0x0000000000027202 */ /* 0x000fce0000000f00 */
.L_x_15:
[----:B------:R-:W-:Y:S05]  /*07e0*/  BSYNC.RECONVERGENT B3 ;  /* 0x0000000000037941 */ /* 0x000fea0003800200 */
.L_x_14:
        /* <DEDUP_REMOVED lines=9> */
[----:B------:R-:W-:-:S04]  /*0880*/  FFMA R3, R0, 0.30000001192092895508, RZ ;  /* 0x3e99999a00037823 */ /* 0x000fc800000000ff */
[----:B------:R-:W-:-:S04]  /*0890*/  FFMA R4, -R16, R3, 0.30000001192092895508 ;  /* 0x3e99999a10047423 */ /* 0x000fc80000000103 */
[----:B------:R-:W-:Y:S01]  /*08a0*/  FFMA R0, R0, R4, R3 ;  /* 0x0000000400007223 */ /* 0x000fe20000000003 */
[----:B-1----:R-:W-:Y:S06]  /*08b0*/  @!P0 BRA `(.L_x_17) ;  /* 0x0000000000108947 */ /* 0x002fec0003800000 */
[----:B------:R-:W-:Y:S01]  /*08c0*/  HFMA2 R3, -RZ, RZ, 1.6494140625, -0.002735137939453125 ;  /* 0x3e99999aff037431 */ /* 0x000fe200000001ff */
[----:B------:R-:W-:Y:S02]  /*08d0*/  MOV R0, R16 ;  /* 0x0000001000007202 */ /* 0x000fe40000000f00 */
[----:B------:R-:W-:-:S07]  /*08e0*/  MOV R16, 0x900 ;  /* 0x0000090000107802 */ /* 0x000fce0000000f00 */
[----:B--23--:R-:W-:Y:S05]  /*08f0*/  CALL.REL.NOINC `($__internal_0_$__cuda_sm3x_div_rn_noftz_f32_slowpath) ;  /* 0x0000000c00c47944 */ /* 0x00cfea0003c00000 */
.L_x_17:
[----:B------:R-:W-:Y:S05]  /*0900*/  BSYNC.RECONVERGENT B3 ;  /* 0x0000000000037941 */ /* 0x000fea0003800200 */
.L_x_16:
[----:B------:R-:W-:Y:S01]  /*0910*/  FADD R3, R2, R24 ;  /* 0x0000001802037221 */ /* 0x000fe20000000000 */
[----:B------:R-:W-:Y:S01]  /*0920*/  FMUL R2, R19, R2 ;  /* 0x0000000213027220 */ /* 0x000fe20000400000 */
[----:B------:R-:W-:Y:S02]  /*0930*/  BSSY.RECONVERGENT B3, `(.L_x_18) ;  /* 0x0000010000037945 */ /* 0x000fe40003800200 */
[----:B------:R-:W-:Y:S01]  /*0940*/  FADD R16, R3, R0 ;  /* 0x0000000003107221 */ /* 0x000fe20000000000 */
[----:B------:R-:W-:-:S03]  /*0950*/  FFMA R3, R23, R24, R2 ;  /* 0x0000001817037223 */ /* 0x000fc60000000002 */
[----:B------:R-:W0:Y:S01]  /*0960*/  MUFU.RCP R4, R16 ;  /* 0x0000001000047308 */ /* 0x000e220000001000 */
[----:B------:R-:W-:-:S07]  /*0970*/  FFMA R3, R22, R0, R3 ;  /* 0x0000000016037223 */ /* 0x000fce0000000003 */
[----:B------:R-:W1:Y:S01]  /*0980*/  FCHK P0, R3, R16 ;  /* 0x0000001003007302 */ /* 0x000e620000000000 */
[----:B0-----:R-:W-:-:S04]  /*0990*/  FFMA R19, -R16, R4, 1 ;  /* 0x3f80000010137423 */ /* 0x001fc80000000104 */
[----:B------:R-:W-:-:S04]  /*09a0*/  FFMA R4, R4, R19, R4 ;  /* 0x0000001304047223 */ /* 0x000fc80000000004 */
[----:B------:R-:W-:-:S04]  /*09b0*/  FFMA R19, R3, R4, RZ ;  /* 0x0000000403137223 */ /* 0x000fc800000000ff */
[----:B------:R-:W-:-:S04]  /*09c0*/  FFMA R0, -R16, R19, R3 ;  /* 0x0000001310007223 */ /* 0x000fc80000000103 */
[----:B------:R-:W-:Y:S01]  /*09d0*/  FFMA R4, R4, R0, R19 ;  /* 0x0000000004047223 */ /* 0x000fe20000000013 */
[----:B-1----:R-:W-:Y:S06]  /*09e0*/  @!P0 BRA `(.L_x_19) ;  /* 0x0000000000108947 */ /* 0x002fec0003800000 */
[----:B------:R-:W-:Y:S02]  /*09f0*/  MOV R0, R16 ;  /* 0x0000001000007202 */ /* 0x000fe40000000f00 */
[----:B------:R-:W-:-:S07]  /*0a00*/  MOV R16, 0xa20 ;  /* 0x00000a2000107802 */ /* 0x000fce0000000f00 */
[----:B--23--:R-:W-:Y:S05]  /*0a10*/  CALL.REL.NOINC `($__internal_0_$__cuda_sm3x_div_rn_noftz_f32_slowpath) ;  /* 0x0000000c007c7944 */ /* 0x00cfea0003c00000 */
[----:B------:R-:W-:-:S07]  /*0a20*/  MOV R4, R0 ;  /* 0x0000000000047202 */ /* 0x000fce0000000f00 */
.L_x_19:
[----:B------:R-:W-:Y:S05]  /*0a30*/  BSYNC.RECONVERGENT B3 ;  /* 0x0000000000037941 */ /* 0x000fea0003800200 */
.L_x_18:
[--C-:B--2---:R-:W-:Y:S01]  /*0a40*/  FADD R3, -R6, R10.reuse ;  /* 0x0000000a06037221 */ /* 0x104fe20000000100 */
[----:B------:R-:W-:Y:S01]  /*0a50*/  FFMA R0, R13, -4, R10 ;  /* 0xc08000000d007823 */ /* 0x000fe2000000000a */
[C---:B------:R-:W-:Y:S01]  /*0a60*/  FMUL R16, R12.reuse, 3 ;  /* 0x404000000c107820 */ /* 0x040fe20000400000 */
[----:B------:R-:W-:Y:S01]  /*0a70*/  UMOV UR6, 0x3dcccccd ;  /* 0x3dcccccd00067882 */ /* 0x000fe20000000000 */
[----:B------:R-:W-:Y:S01]  /*0a80*/  FADD R3, R12, R3 ;  /* 0x000000030c037221 */ /* 0x000fe20000000000 */
[----:B------:R-:W-:Y:S01]  /*0a90*/  MOV R26, UR6 ;  /* 0x00000006001a7c02 */ /* 0x000fe20008000f00 */
[--C-:B------:R-:W-:Y:S01]  /*0aa0*/  FADD R0, R0, R16.reuse ;  /* 0x0000001000007221 */ /* 0x100fe20000000000 */
[----:B------:R-:W-:Y:S01]  /*0ab0*/  FFMA R19, R11, -4, R16 ;  /* 0xc08000000b137823 */ /* 0x000fe20000000010 */
[----:B------:R-:W-:Y:S01]  /*0ac0*/  FMUL R2, R3, R3 ;  /* 0x0000000303027220 */ /* 0x000fe20000400000 */
[----:B------:R-:W-:Y:S01]  /*0ad0*/  BSSY.RECONVERGENT B3, `(.L_x_20) ;  /* 0x0000023000037945 */ /* 0x000fe20003800200 */
[----:B------:R-:W-:Y:S01]  /*0ae0*/  FMUL R3, R0, R0 ;  /* 0x0000000000037220 */ /* 0x000fe20000400000 */
[----:B------:R-:W-:Y:S01]  /*0af0*/  FADD R0, R19, R18 ;  /* 0x0000001213007221 */ /* 0x000fe20000000000 */
[----:B------:R-:W-:Y:S01]  /*0b00*/  FMUL R2, R2, 1.0833333730697631836 ;  /* 0x3f8aaaab02027820 */ /* 0x000fe20000400000 */
[----:B------:R-:W-:-:S02]  /*0b10*/  FFMA R19, R11, 5, R8 ;  /* 0x40a000000b137823 */ /* 0x000fc40000000008 */
[----:B------:R-:W-:Y:S01]  /*0b20*/  FMUL.D4 R16, R0, R0 ;  /* 0x0000000000107220 */ /* 0x000fe20000200000 */
[----:B------:R-:W-:-:S03]  /*0b30*/  FFMA R3, R3, 0.25, R2 ;  /* 0x3e80000003037823 */ /* 0x000fc60000000002 */
[----:B------:R-:W-:Y:S01]  /*0b40*/  FFMA R15, R15, 1.0833333730697631836, R16 ;  /* 0x3f8aaaab0f0f7823 */ /* 0x000fe20000000010 */
[----:B------:R-:W-:Y:S01]  /*0b50*/  FADD R3, R3, 9.9999999747524270788e-07 ;  /* 0x358637bd03037421 */ /* 0x000fe20000000000 */
[----:B------:R-:W-:-:S03]  /*0b60*/  FFMA R16, R12, 5, -R13 ;  /* 0x40a000000c107823 */ /* 0x000fc6000000080d */
[----:B------:R-:W-:Y:S01]  /*0b70*/  FMUL R3, R3, R3 ;  /* 0x0000000303037220 */ /* 0x000fe20000400000 */
[----:B------:R-:W-:-:S03]  /*0b80*/  FADD R16, R17, R16 ;  /* 0x0000001011107221 */ /* 0x000fc60000000000 */
[----:B------:R-:W0:Y:S08]  /*0b90*/  MUFU.RCP R22, R3 ;  /* 0x0000000300167308 */ /* 0x000e300000001000 */
[----:B------:R-:W1:Y:S01]  /*0ba0*/  FCHK P0, R26, R3 ;  /* 0x000000031a007302 */ /* 0x000e620000000000 */
[----:B0-----:R-:W-:-:S04]  /*0bb0*/  FFMA R23, -R3, R22, 1 ;  /* 0x3f80000003177423 */ /* 0x001fc80000000116 */
[----:B------:R-:W-:Y:S01]  /*0bc0*/  FFMA R0, R22, R23, R22 ;  /* 0x0000001716007223 */ /* 0x000fe20000000016 */
[----:B------:R-:W-:Y:S01]  /*0bd0*/  FADD R22, R19, -R18 ;  /* 0x8000001213167221 */ /* 0x000fe20000000000 */
[----:B------:R-:W-:Y:S01]  /*0be0*/  FADD R18, R10, R10 ;  /* 0x0000000a0a127221 */ /* 0x000fe20000000000 */
[C---:B------:R-:W-:Y:S01]  /*0bf0*/  FADD R23, R13.reuse, -R11 ;  /* 0x8000000b0d177221 */ /* 0x040fe20000000000 */
[----:B------:R-:W-:Y:S02]  /*0c00*/  FFMA R25, R0, 0.10000000149011611938, RZ ;  /* 0x3dcccccd00197823 */ /* 0x000fe400000000ff */
[----:B------:R-:W-:Y:S02]  /*0c10*/  FFMA R19, R13, -7, R18 ;  /* 0xc0e000000d137823 */ /* 0x000fe40000000012 */
[----:B------:R-:W-:-:S04]  /*0c20*/  FFMA R24, -R3, R25, 0.10000000149011611938 ;  /* 0x3dcccccd03187423 */ /* 0x000fc80000000119 */
[----:B------:R-:W-:Y:S01]  /*0c30*/  FFMA R17, R0, R24, R25 ;  /* 0x0000001800117223 */ /* 0x000fe20000000019 */
[----:B------:R-:W-:Y:S01]  /*0c40*/  FMUL.D4 R0, R23, R23 ;  /* 0x0000001717007220 */ /* 0x000fe20000200000 */
[----:B------:R-:W-:Y:S01]  /*0c50*/  FFMA R24, R12, 11, R19 ;  /* 0x413000000c187823 */ /* 0x000fe20000000013 */
[----:B------:R-:W-:Y:S01]  /*0c60*/  FMUL R19, R22, 0.16666667163372039795 ;  /* 0x3e2aaaab16137820 */ /* 0x000fe20000400000 */
[----:B------:R-:W-:Y:S01]  /*0c70*/  FMUL R22, R16, 0.16666667163372039795 ;  /* 0x3e2aaaab10167820 */ /* 0x000fe20000400000 */
[----:B------:R-:W-:Y:S01]  /*0c80*/  FFMA R23, R7, 1.0833333730697631836, R0 ;  /* 0x3f8aaaab07177823 */ /* 0x000fe20000000000 */
[----:B------:R-:W-:Y:S01]  /*0c90*/  FMUL R24, R24, 0.16666667163372039795 ;  /* 0x3e2aaaab18187820 */ /* 0x000fe20000400000 */
[----:B-1----:R-:W-:Y:S06]  /*0ca0*/  @!P0 BRA `(.L_x_21) ;  /* 0x0000000000148947 */ /* 0x002fec0003800000 */
[----:B------:R-:W-:Y:S01]  /*0cb0*/  MOV R0, R3 ;  /* 0x0000000300007202 */ /* 0x000fe20000000f00 */
[----:B------:R-:W-:Y:S01]  /*0cc0*/  HFMA2 R3, -RZ, RZ, 1.44921875, -19.203125 ;  /* 0x3dcccccdff037431 */ /* 0x000fe200000001ff */
[----:B------:R-:W-:-:S07]  /*0cd0*/  MOV R16, 0xcf0 ;  /* 0x00000cf000107802 */ /* 0x000fce0000000f00 */
[----:B---3--:R-:W-:Y:S05]  /*0ce0*/  CALL.REL.NOINC `($__internal_0_$__cuda_sm3x_div_rn_noftz_f32_slowpath) ;  /* 0x0000000800c87944 */ /* 0x008fea0003c00000 */
[----:B------:R-:W-:-:S07]  /*0cf0*/  MOV R17, R0 ;  /* 0x0000000000117202 */ /* 0x000fce0000000f00 */
.L_x_21:
[----:B------:R-:W-:Y:S05]  /*0d00*/  BSYNC.RECONVERGENT B3 ;  /* 0x0000000000037941 */ /* 0x000fea0003800200 */
.L_x_20:
        /* <DEDUP_REMOVED lines=16> */
[----:B---3--:R-:W-:Y:S05]  /*0e10*/  CALL.REL.NOINC `($__internal_0_$__cuda_sm3x_div_rn_noftz_f32_slowpath) ;  /* 0x00000008007c7944 */ /* 0x008fea0003c00000 */
[----:B------:R-:W-:-:S07]  /*0e20*/  MOV R23, R0 ;  /* 0x0000000000177202 */ /* 0x000fce0000000f00 */
.L_x_23:
[----:B------:R-:W-:Y:S05]  /*0e30*/  BSYNC.RECONVERGENT B3 ;  /* 0x0000000000037941 */ /* 0x000fea0003800200 */
.L_x_22:
        /* <DEDUP_REMOVED lines=16> */
[----:B---3--:R-:W-:Y:S05]  /*0f40*/  CALL.REL.NOINC `($__internal_0_$__cuda_sm3x_div_rn_noftz_f32_slowpath) ;  /* 0x0000000800307944 */ /* 0x008fea0003c00000 */
.L_x_25:
[----:B------:R-:W-:Y:S05]  /*0f50*/  BSYNC.RECONVERGENT B3 ;  /* 0x0000000000037941 */ /* 0x000fea0003800200 */
.L_x_24:
        /* <DEDUP_REMOVED lines=16> */
[----:B---3--:R-:W-:Y:S05]  /*1060*/  CALL.REL.NOINC `($__internal_0_$__cuda_sm3x_div_rn_noftz_f32_slowpath) ;  /* 0x0000000400e87944 */ /* 0x008fea0003c00000 */
[----:B------:R-:W-:-:S07]  /*1070*/  MOV R15, R0 ;  /* 0x00000000000f7202 */ /* 0x000fce0000000f00 */
.L_x_27:
[----:B------:R-:W-:Y:S05]  /*1080*/  BSYNC.RECONVERGENT B3 ;  /* 0x0000000000037941 */ /* 0x000fea0003800200 */
.L_x_26:
[--C-:B---3--:R-:W-:Y:S01]  /*1090*/  FADD R18, -R18, R9.reuse ;  /* 0x0000000912127221 */ /* 0x108fe20000000100 */
[----:B------:R-:W-:Y:S01]  /*10a0*/  FFMA R0, R10, -4, R9 ;  /* 0xc08000000a007823 */ /* 0x000fe20000000009 */
[----:B------:R-:W-:Y:S01]  /*10b0*/  UMOV UR6, 0x3dcccccd ;  /* 0x3dcccccd00067882 */ /* 0x000fe20000000000 */
[C---:B------:R-:W-:Y:S01]  /*10c0*/  FFMA R17, R13.reuse, 5, -R10 ;  /* 0x40a000000d117823 */ /* 0x040fe2000000080a */
[----:B------:R-:W-:Y:S01]  /*10d0*/  FADD R18, R18, R13 ;  /* 0x0000000d12127221 */ /* 0x000fe20000000000 */
[----:B------:R-:W-:Y:S01]  /*10e0*/  FFMA R0, R13, 3, R0 ;  /* 0x404000000d007823 */ /* 0x000fe20000000000 */
[----:B------:R-:W-:Y:S01]  /*10f0*/  BSSY.RECONVERGENT B3, `(.L_x_28) ;  /* 0x0000023000037945 */ /* 0x000fe20003800200 */
[----:B------:R-:W-:Y:S01]  /*1100*/  FADD R17, R8, R17 ;  /* 0x0000001108117221 */ /* 0x000fe20000000000 */
[----:B------:R-:W-:Y:S01]  /*1110*/  FMUL R18, R18, R18 ;  /* 0x0000001212127220 */ /* 0x000fe20000400000 */
[----:B------:R-:W-:Y:S01]  /*1120*/  FMUL.D4 R3, R0, R0 ;  /* 0x0000000000037220 */ /* 0x000fe20000200000 */
[----:B------:R-:W-:-:S03]  /*1130*/  FFMA R8, R12, 5, R6 ;  /* 0x40a000000c087823 */ /* 0x000fc60000000006 */
[----:B------:R-:W-:-:S04]  /*1140*/  FFMA R3, R18, 1.0833333730697631836, R3 ;  /* 0x3f8aaaab12037823 */ /* 0x000fc80000000003 */
[----:B------:R-:W-:-:S04]  /*1150*/  FADD R3, R3, 9.9999999747524270788e-07 ;  /* 0x358637bd03037421 */ /* 0x000fc80000000000 */
[----:B------:R-:W-:Y:S01]  /*1160*/  FMUL R0, R3, R3 ;  /* 0x0000000303007220 */ /* 0x000fe20000400000 */
[----:B------:R-:W-:-:S03]  /*1170*/  FADD R3, R9, R9 ;  /* 0x0000000909037221 */ /* 0x000fc60000000000 */
[----:B------:R-:W0:Y:S01]  /*1180*/  MUFU.RCP R19, R0 ;  /* 0x0000000000137308 */ /* 0x000e220000001000 */
[----:B------:R-:W-:Y:S01]  /*1190*/  FFMA R6, R10, -7, R3 ;  /* 0xc0e000000a067823 */ /* 0x000fe20000000003 */
[----:B------:R-:W-:-:S04]  /*11a0*/  FADD R10, -R12, R10 ;  /* 0x0000000a0c0a7221 */ /* 0x000fc80000000100 */
[----:B------:R-:W-:-:S04]  /*11b0*/  FMUL R3, R10, R10 ;  /* 0x0000000a0a037220 */ /* 0x000fc80000400000 */
[----:B------:R-:W-:Y:S01]  /*11c0*/  FFMA R2, R3, 0.25, R2 ;  /* 0x3e80000003027823 */ /* 0x000fe20000000002 */
[----:B0-----:R-:W-:-:S04]  /*11d0*/  FFMA R16, -R0, R19, 1 ;  /* 0x3f80000000107423 */ /* 0x001fc80000000113 */
[----:B------:R-:W-:Y:S01]  /*11e0*/  FFMA R9, R19, R16, R19 ;  /* 0x0000001013097223 */ /* 0x000fe20000000013 */
[----:B------:R-:W-:Y:S01]  /*11f0*/  MOV R19, UR6 ;  /* 0x0000000600137c02 */ /* 0x000fe20008000f00 */
[----:B------:R-:W-:Y:S01]  /*1200*/  FFMA R16, R13, 3, -R5 ;  /* 0x404000000d107823 */ /* 0x000fe20000000805 */
[--C-:B------:R-:W-:Y:S01]  /*1210*/  FADD R5, R8, -R11.reuse ;  /* 0x8000000b08057221 */ /* 0x100fe20000000000 */
[----:B------:R-:W-:Y:S01]  /*1220*/  FFMA R18, R9, 0.10000000149011611938, RZ ;  /* 0x3dcccccd09127823 */ /* 0x000fe200000000ff */
[----:B------:R-:W0:Y:S01]  /*1230*/  FCHK P0, R19, R0 ;  /* 0x0000000013007302 */ /* 0x000e220000000000 */
[----:B------:R-:W-:Y:S01]  /*1240*/  FADD R16, R16, R11 ;  /* 0x0000000b10107221 */ /* 0x000fe20000000000 */
[----:B------:R-:W-:Y:S01]  /*1250*/  FFMA R8, R13, 11, R6 ;  /* 0x413000000d087823 */ /* 0x000fe20000000006 */
[----:B------:R-:W-:Y:S01]  /*1260*/  FFMA R10, -R0, R18, 0.10000000149011611938 ;  /* 0x3dcccccd000a7423 */ /* 0x000fe20000000112 */
[----:B------:R-:W-:Y:S01]  /*1270*/  FMUL R5, R5, 0.16666667163372039795 ;  /* 0x3e2aaaab05057820 */ /* 0x000fe20000400000 */
[----:B------:R-:W-:Y:S01]  /*1280*/  FMUL.D4 R16, R16, R16 ;  /* 0x0000001010107220 */ /* 0x000fe20000200000 */
[----:B------:R-:W-:Y:S01]  /*1290*/  FMUL R6, R17, 0.16666667163372039795 ;  /* 0x3e2aaaab11067820 */ /* 0x000fe20000400000 */
[----:B------:R-:W-:Y:S01]  /*12a0*/  FFMA R9, R9, R10, R18 ;  /* 0x0000000a09097223 */ /* 0x000fe20000000012 */
[----:B------:R-:W-:Y:S01]  /*12b0*/  FMUL R8, R8, 0.16666667163372039795 ;  /* 0x3e2aaaab08087820 */ /* 0x000fe20000400000 */
[----:B------:R-:W-:Y:S01]  /*12c0*/  FFMA R7, R7, 1.0833333730697631836, R16 ;  /* 0x3f8aaaab07077823 */ /* 0x000fe20000000010 */
[----:B0-----:R-:W-:Y:S06]  /*12d0*/  @!P0 BRA `(.L_x_29) ;  /* 0x0000000000108947 */ /* 0x001fec0003800000 */
[----:B------:R-:W-:Y:S01]  /*12e0*/  HFMA2 R3, -RZ, RZ, 1.44921875, -19.203125 ;  /* 0x3dcccccdff037431 */ /* 0x000fe200000001ff */
[----:B------:R-:W-:-:S07]  /*12f0*/  MOV R16, 0x1310 ;  /* 0x0000131000107802 */ /* 0x000fce0000000f00 */
[----:B------:R-:W-:Y:S05]  /*1300*/  CALL.REL.NOINC `($__internal_0_$__cuda_sm3x_div_rn_noftz_f32_slowpath) ;  /* 0x0000000400407944 */ /* 0x000fea0003c00000 */
[----:B------:R-:W-:-:S07]  /*1310*/  MOV R9, R0 ;  /* 0x0000000000097202 */ /* 0x000fce0000000f00 */
.L_x_29:
[----:B------:R-:W-:Y:S05]  /*1320*/  BSYNC.RECONVERGENT B3 ;  /* 0x0000000000037941 */ /* 0x000fea0003800200 */
.L_x_28:
        /* <DEDUP_REMOVED lines=16> */
[----:B------:R-:W-:Y:S05]  /*1430*/  CALL.REL.NOINC `($__internal_0_$__cuda_sm3x_div_rn_noftz_f32_slowpath) ;  /* 0x0000000000f47944 */ /* 0x000fea0003c00000 */
[----:B------:R-:W-:-:S07]  /*1440*/  MOV R2, R0 ;  /* 0x0000000000027202 */ /* 0x000fce0000000f00 */
.L_x_31:
[----:B------:R-:W-:Y:S05]  /*1450*/  BSYNC.RECONVERGENT B3 ;  /* 0x0000000000037941 */ /* 0x000fea0003800200 */
.L_x_30:
        /* <DEDUP_REMOVED lines=16> */
[----:B------:R-:W-:Y:S05]  /*1560*/  CALL.REL.NOINC `($__internal_0_$__cuda_sm3x_div_rn_noftz_f32_slowpath) ;  /* 0x0000000000a87944 */ /* 0x000fea0003c00000 */
.L_x_33:
[----:B------:R-:W-:Y:S05]  /*1570*/  BSYNC.RECONVERGENT B3 ;  /* 0x0000000000037941 */ /* 0x000fea0003800200 */
.L_x_32:
        /* <DEDUP_REMOVED lines=16> */
[----:B------:R-:W-:Y:S05]  /*1680*/  CALL.REL.NOINC `($__internal_0_$__cuda_sm3x_div_rn_noftz_f32_slowpath) ;  /* 0x0000000000607944 */ /* 0x000fea0003c00000 */
.L_x_35:
[----:B------:R-:W-:Y:S05]  /*1690*/  BSYNC.RECONVERGENT B3 ;  /* 0x0000000000037941 */ /* 0x000fea0003800200 */
.L_x_34:
[----:B------:R-:W0:Y:S01]  /*16a0*/  LDC.64 R2, c[0x0][0x380] ;  /* 0x0000e000ff027b82 */ /* 0x000e220000000a00 */
[----:B------:R-:W1:Y:S07]  /*16b0*/  LDCU UR6, c[0x0][0x3a0] ;  /* 0x00007400ff0677ac */ /* 0x000e6e0008000800 */
[----:B------:R-:W2:Y:S08]  /*16c0*/  LDC R11, c[0x0][0x39c] ;  /* 0x0000e700ff0b7b82 */ /* 0x000eb00000000800 */
[----:B------:R-:W3:Y:S01]  /*16d0*/  LDC.64 R6, c[0x0][0x390] ;  /* 0x0000e400ff067b82 */ /* 0x000ee20000000a00 */
[----:B0-----:R-:W-:-:S05]  /*16e0*/  IMAD.WIDE.U32 R2, R14, 0x4, R2 ;  /* 0x000000040e027825 */ /* 0x001fca00078e0002 */
[----:B------:R-:W4:Y:S01]  /*16f0*/  LDG.E R5, desc[UR4][R2.64] ;  /* 0x0000000402057981 */ /* 0x000f22000c1e1900 */
[----:B------:R-:W-:Y:S01]  /*1700*/  FMUL R12, R12, 0.6666666865348815918 ;  /* 0x3f2aaaab0c0c7820 */ /* 0x000fe20000400000 */
[----:B------:R-:W-:Y:S01]  /*1710*/  FADD R4, -R15, R4 ;  /* 0x000000040f047221 */ /* 0x000fe20000000100 */
[----:B--2---:R-:W-:-:S03]  /*1720*/  FMUL R11, R11, 0.6666666865348815918 ;  /* 0x3f2aaaab0b0b7820 */ /* 0x004fc60000400000 */
[----:B-1----:R-:W-:Y:S01]  /*1730*/  FMUL R8, R4, UR6 ;  /* 0x0000000604087c20 */ /* 0x002fe20008400000 */
[----:B----4-:R-:W-:Y:S01]  /*1740*/  FFMA R9, R5, 0.3333333432674407959, R12 ;  /* 0x3eaaaaab05097823 */ /* 0x010fe2000000000c */
[----:B---3--:R-:W-:-:S04]  /*1750*/  IMAD.WIDE.U32 R4, R14, 0x4, R6 ;  /* 0x000000040e047825 */ /* 0x008fc800078e0006 */
[----:B------:R-:W-:-:S05]  /*1760*/  FFMA R9, R8, -R11, R9 ;  /* 0x8000000b08097223 */ /* 0x000fca0000000009 */
[----:B------:R-:W-:Y:S04]  /*1770*/  STG.E desc[UR4][R4.64], R9 ;  /* 0x0000000904007986 */ /* 0x000fe8000c101904 */
[----:B------:R-:W2:Y:S04]  /*1780*/  LDG.E R20, desc[UR4][R20.64+0x4] ;  /* 0x0000040414147981 */ /* 0x000ea8000c1e1900 */
[----:B------:R-:W3:Y:S01]  /*1790*/  LDG.E R2, desc[UR4][R2.64+0x4] ;  /* 0x0000040402027981 */ /* 0x000ee2000c1e1900 */
[----:B------:R-:W-:-:S04]  /*17a0*/  FADD R0, -R0, R15 ;  /* 0x0000000f00007221 */ /* 0x000fc80000000100 */
[----:B------:R-:W-:Y:S01]  /*17b0*/  FMUL R0, R0, UR6 ;  /* 0x0000000600007c20 */ /* 0x000fe20008400000 */
[----:B--2---:R-:W-:-:S04]  /*17c0*/  FMUL R7, R20, 0.6666666865348815918 ;  /* 0x3f2aaaab14077820 */ /* 0x004fc80000400000 */
[----:B---3--:R-:W-:-:S04]  /*17d0*/  FFMA R7, R2, 0.3333333432674407959, R7 ;  /* 0x3eaaaaab02077823 */ /* 0x008fc80000000007 */
[----:B------:R-:W-:-:S05]  /*17e0*/  FFMA R7, R0, -R11, R7 ;  /* 0x8000000b00077223 */ /* 0x000fca0000000007 */
[----:B------:R-:W-:Y:S01]  /*17f0*/  STG.E desc[UR4][R4.64+0x4], R7 ;  /* 0x0000040704007986 */ /* 0x000fe2000c101904 */
[----:B------:R-:W-:Y:S05]  /*1800*/  EXIT ;  /* 0x000000000000794d */ /* 0x000fea0003800000 */
        .weak           $__internal_0_$__cuda_sm3x_div_rn_noftz_f32_slowpath
        .type           $__internal_0_$__cuda_sm3x_div_rn_noftz_f32_slowpath,@function
        .size           $__internal_0_$__cuda_sm3x_div_rn_noftz_f32_slowpath,(.L_x_343 - $__internal_0_$__cuda_sm3x_div_rn_noftz_f32_slowpath)
$__internal_0_$__cuda_sm3x_div_rn_noftz_f32_slowpath:
[----:B------:R-:W-:Y:S01]  /*1810*/  SHF.R.U32.HI R26, RZ, 0x17, R0 ;  /* 0x00000017ff1a7819 */ /* 0x000fe20000011600 */
[----:B------:R-:W-:Y:S01]  /*1820*/  BSSY.RECONVERGENT B1, `(.L_x_36) ;  /* 0x0000063000017945 */ /* 0x000fe20003800200 */
[----:B------:R-:W-:Y:S02]  /*1830*/  SHF.R.U32.HI R28, RZ, 0x17, R3 ;  /* 0x00000017ff1c7819 */ /* 0x000fe40000011603 */
[----:B------:R-:W-:Y:S02]  /*1840*/  LOP3.LUT R26, R26, 0xff, RZ, 0xc0, !PT ;  /* 0x000000ff1a1a7812 */ /* 0x000fe400078ec0ff */
[----:B------:R-:W-:Y:S02]  /*1850*/  LOP3.LUT R28, R28, 0xff, RZ, 0xc0, !PT ;  /* 0x000000ff1c1c7812 */ /* 0x000fe400078ec0ff */
[----:B------:R-:W-:Y:S02]  /*1860*/  IADD3 R27, PT, PT, R26, -0x1, RZ ;  /* 0xffffffff1a1b7810 */ /* 0x000fe40007ffe0ff */
[----:B------:R-:W-:-:S02]  /*1870*/  IADD3 R29, PT, PT, R28, -0x1, RZ ;  /* 0xffffffff1c1d7810 */ /* 0x000fc40007ffe0ff */
[----:B------:R-:W-:-:S04]  /*1880*/  ISETP.GT.U32.AND P0, PT, R27, 0xfd, PT ;  /* 0x000000fd1b00780c */ /* 0x000fc80003f04070 */
[----:B------:R-:W-:-:S13]  /*1890*/  ISETP.GT.U32.OR P0, PT, R29, 0xfd, P0 ;  /* 0x000000fd1d00780c */ /* 0x000fda0000704470 */
[----:B------:R-:W-:Y:S01]  /*18a0*/  @!P0 MOV R25, RZ ;  /* 0x000000ff00198202 */ /* 0x000fe20000000f00 */
[----:B------:R-:W-:Y:S06]  /*18b0*/  @!P0 BRA `(.L_x_37) ;  /* 0x00000000005c8947 */ /* 0x000fec0003800000 */
[----:B------:R-:W-:Y:S02]  /*18c0*/  FSETP.GTU.FTZ.AND P0, PT, |R3|, +INF , PT ;  /* 0x7f8000000300780b */ /* 0x000fe40003f1c200 */
[----:B------:R-:W-:-:S04]  /*18d0*/  FSETP.GTU.FTZ.AND P1, PT, |R0|, +INF , PT ;  /* 0x7f8000000000780b */ /* 0x000fc80003f3c200 */
[----:B------:R-:W-:-:S13]  /*18e0*/  PLOP3.LUT P0, PT, P0, P1, PT, 0xf8, 0x8f ;  /* 0x00000000008f781c */ /* 0x000fda0000703f70 */
[----:B------:R-:W-:Y:S05]  /*18f0*/  @P0 BRA `(.L_x_38) ;  /* 0x0000000400500947 */ /* 0x000fea0003800000 */
[----:B------:R-:W-:-:S13]  /*1900*/  LOP3.LUT P0, RZ, R0, 0x7fffffff, R3, 0xc8, !PT ;  /* 0x7fffffff00ff7812 */ /* 0x000fda000780c803 */
[----:B------:R-:W-:Y:S05]  /*1910*/  @!P0 BRA `(.L_x_39) ;  /* 0x0000000400408947 */ /* 0x000fea0003800000 */
[C---:B------:R-:W-:Y:S02]  /*1920*/  FSETP.NEU.FTZ.AND P2, PT, |R3|.reuse, +INF , PT ;  /* 0x7f8000000300780b */ /* 0x040fe40003f5d200 */
[----:B------:R-:W-:Y:S02]  /*1930*/  FSETP.NEU.FTZ.AND P1, PT, |R0|, +INF , PT ;  /* 0x7f8000000000780b */ /* 0x000fe40003f3d200 */
[----:B------:R-:W-:-:S11]  /*1940*/  FSETP.NEU.FTZ.AND P0, PT, |R3|, +INF , PT ;  /* 0x7f8000000300780b */ /* 0x000fd60003f1d200 */
[----:B------:R-:W-:Y:S05]  /*1950*/  @!P1 BRA !P2, `(.L_x_39) ;  /* 0x0000000400309947 */ /* 0x000fea0005000000 */
[----:B------:R-:W-:-:S04]  /*1960*/  LOP3.LUT P2, RZ, R3, 0x7fffffff, RZ, 0xc0, !PT ;  /* 0x7fffffff03ff7812 */ /* 0x000fc8000784c0ff */
[----:B------:R-:W-:-:S13]  /*1970*/  PLOP3.LUT P1, PT, P1, P2, PT, 0x2f, 0xf2 ;  /* 0x0000000000f2781c */ /* 0x000fda0000f24577 */
[----:B------:R-:W-:Y:S05]  /*1980*/  @P1 BRA `(.L_x_40) ;  /* 0x00000004001c1947 */ /* 0x000fea0003800000 */
[----:B------:R-:W-:-:S04]  /*1990*/  LOP3.LUT P1, RZ, R0, 0x7fffffff, RZ, 0xc0, !PT ;  /* 0x7fffffff00ff7812 */ /* 0x000fc8000782c0ff */
[----:B------:R-:W-:-:S13]  /*19a0*/  PLOP3.LUT P0, PT, P0, P1, PT, 0x2f, 0xf2 ;  /* 0x0000000000f2781c */ /* 0x000fda0000702577 */
[----:B------:R-:W-:Y:S05]  /*19b0*/  @P0 BRA `(.L_x_41) ;  /* 0x0000000400040947 */ /* 0x000fea0003800000 */
[----:B------:R-:W-:Y:S02]  /*19c0*/  ISETP.GE.AND P0, PT, R29, RZ, PT ;  /* 0x000000ff1d00720c */ /* 0x000fe40003f06270 */
[----:B------:R-:W-:-:S11]  /*19d0*/  ISETP.GE.AND P1, PT, R27, RZ, PT ;  /* 0x000000ff1b00720c */ /* 0x000fd60003f26270 */
[----:B------:R-:W-:Y:S01]  /*19e0*/  @P0 MOV R25, RZ ;  /* 0x000000ff00190202 */ /* 0x000fe20000000f00 */
[----:B------:R-:W-:Y:S01]  /*19f0*/  @!P0 FFMA R3, R3, 1.84467440737095516160e+19, RZ ;  /* 0x5f80000003038823 */ /* 0x000fe200000000ff */
[----:B------:R-:W-:Y:S01]  /*1a00*/  @!P0 MOV R25, 0xffffffc0 ;  /* 0xffffffc000198802 */ /* 0x000fe20000000f00 */
[----:B------:R-:W-:-:S03]  /*1a10*/  @!P1 FFMA R0, R0, 1.84467440737095516160e+19, RZ ;  /* 0x5f80000000009823 */ /* 0x000fc600000000ff */
[----:B------:R-:W-:-:S07]  /*1a20*/  @!P1 IADD3 R25, PT, PT, R25, 0x40, RZ ;  /* 0x0000004019199810 */ /* 0x000fce0007ffe0ff */
.L_x_37:
[----:B------:R-:W-:Y:S01]  /*1a30*/  LEA R31, R26, 0xc0800000, 0x17 ;  /* 0xc08000001a1f7811 */ /* 0x000fe200078eb8ff */
[----:B------:R-:W-:Y:S01]  /*1a40*/  BSSY.RECONVERGENT B2, `(.L_x_42) ;  /* 0x0000036000027945 */ /* 0x000fe20003800200 */
[----:B------:R-:W-:Y:S02]  /*1a50*/  IADD3 R28, PT, PT, R28, -0x7f, RZ ;  /* 0xffffff811c1c7810 */ /* 0x000fe40007ffe0ff */
[----:B------:R-:W-:-:S03]  /*1a60*/  IADD3 R31, PT, PT, -R31, R0, RZ ;  /* 0x000000001f1f7210 */ /* 0x000fc60007ffe1ff */
[C---:B------:R-:W-:Y:S01]  /*1a70*/  IMAD R27, R28.reuse, -0x800000, R3 ;  /* 0xff8000001c1b7824 */ /* 0x040fe200078e0203 */
[----:B------:R-:W0:Y:S01]  /*1a80*/  MUFU.RCP R29, R31 ;  /* 0x0000001f001d7308 */ /* 0x000e220000001000 */
[----:B------:R-:W-:Y:S01]  /*1a90*/  FADD.FTZ R30, -R31, -RZ ;  /* 0x800000ff1f1e7221 */ /* 0x000fe20000010100 */
[----:B------:R-:W-:-:S04]  /*1aa0*/  IADD3 R28, PT, PT, R28, 0x7f, -R26 ;  /* 0x0000007f1c1c7810 */ /* 0x000fc80007ffe81a */
[----:B------:R-:W-:Y:S01]  /*1ab0*/  IADD3 R28, PT, PT, R28, R25, RZ ;  /* 0x000000191c1c7210 */ /* 0x000fe20007ffe0ff */
[----:B0-----:R-:W-:-:S04]  /*1ac0*/  FFMA R0, R29, R30, 1 ;  /* 0x3f8000001d007423 */ /* 0x001fc8000000001e */
[----:B------:R-:W-:-:S04]  /*1ad0*/  FFMA R0, R29, R0, R29 ;  /* 0x000000001d007223 */ /* 0x000fc8000000001d */
[----:B------:R-:W-:-:S04]  /*1ae0*/  FFMA R25, R27, R0, RZ ;  /* 0x000000001b197223 */ /* 0x000fc800000000ff */
[----:B------:R-:W-:-:S04]  /*1af0*/  FFMA R3, R30, R25, R27 ;  /* 0x000000191e037223 */ /* 0x000fc8000000001b */
[----:B------:R-:W-:-:S04]  /*1b00*/  FFMA R3, R0, R3, R25 ;  /* 0x0000000300037223 */ /* 0x000fc80000000019 */
[----:B------:R-:W-:-:S04]  /*1b10*/  FFMA R26, R30, R3, R27 ;  /* 0x000000031e1a7223 */ /* 0x000fc8000000001b */
[----:B------:R-:W-:-:S05]  /*1b20*/  FFMA R25, R0, R26, R3 ;  /* 0x0000001a00197223 */ /* 0x000fca0000000003 */
[----:B------:R-:W-:-:S04]  /*1b30*/  SHF.R.U32.HI R27, RZ, 0x17, R25 ;  /* 0x00000017ff1b7819 */ /* 0x000fc80000011619 */
[----:B------:R-:W-:-:S04]  /*1b40*/  LOP3.LUT R27, R27, 0xff, RZ, 0xc0, !PT ;  /* 0x000000ff1b1b7812 */ /* 0x000fc800078ec0ff */
[----:B------:R-:W-:-:S04]  /*1b50*/  IADD3 R27, PT, PT, R27, R28, RZ ;  /* 0x0000001c1b1b7210 */ /* 0x000fc80007ffe0ff */
[----:B------:R-:W-:-:S04]  /*1b60*/  IADD3 R29, PT, PT, R27, -0x1, RZ ;  /* 0xffffffff1b1d7810 */ /* 0x000fc80007ffe0ff */
[----:B------:R-:W-:-:S13]  /*1b70*/  ISETP.GE.U32.AND P0, PT, R29, 0xfe, PT ;  /* 0x000000fe1d00780c */ /* 0x000fda0003f06070 */
[----:B------:R-:W-:Y:S05]  /*1b80*/  @!P0 BRA `(.L_x_43) ;  /* 0x0000000000808947 */ /* 0x000fea0003800000 */
[----:B------:R-:W-:-:S13]  /*1b90*/  ISETP.GT.AND P0, PT, R27, 0xfe, PT ;  /* 0x000000fe1b00780c */ /* 0x000fda0003f04270 */
[----:B------:R-:W-:Y:S05]  /*1ba0*/  @P0 BRA `(.L_x_44) ;  /* 0x00000000006c0947 */ /* 0x000fea0003800000 */
[----:B------:R-:W-:-:S13]  /*1bb0*/  ISETP.GE.AND P0, PT, R27, 0x1, PT ;  /* 0x000000011b00780c */ /* 0x000fda0003f06270 */
[----:B------:R-:W-:Y:S05]  /*1bc0*/  @P0 BRA `(.L_x_45) ;  /* 0x0000000000740947 */ /* 0x000fea0003800000 */
[----:B------:R-:W-:Y:S02]  /*1bd0*/  ISETP.GE.AND P0, PT, R27, -0x18, PT ;  /* 0xffffffe81b00780c */ /* 0x000fe40003f06270 */
[----:B------:R-:W-:-:S11]  /*1be0*/  LOP3.LUT R25, R25, 0x80000000, RZ, 0xc0, !PT ;  /* 0x8000000019197812 */ /* 0x000fd600078ec0ff */
[----:B------:R-:W-:Y:S05]  /*1bf0*/  @!P0 BRA `(.L_x_45) ;  /* 0x0000000000688947 */ /* 0x000fea0003800000 */
[CCC-:B------:R-:W-:Y:S01]  /*1c00*/  FFMA.RP R28, R0.reuse, R26.reuse, R3.reuse ;  /* 0x0000001a001c7223 */ /* 0x1c0fe20000008003 */
[CCC-:B------:R-:W-:Y:S01]  /*1c10*/  FFMA.RM R29, R0.reuse, R26.reuse, R3.reuse ;  /* 0x0000001a001d7223 */ /* 0x1c0fe20000004003 */
[----:B------:R-:W-:Y:S01]  /*1c20*/  FFMA.RZ R0, R0, R26, R3 ;  /* 0x0000001a00007223 */ /* 0x000fe2000000c003 */
[C---:B------:R-:W-:Y:S02]  /*1c30*/  IADD3 R3, PT, PT, R27.reuse, 0x20, RZ ;  /* 0x000000201b037810 */ /* 0x040fe40007ffe0ff */
[C---:B------:R-:W-:Y:S02]  /*1c40*/  ISETP.NE.AND P2, PT, R27.reuse, RZ, PT ;  /* 0x000000ff1b00720c */ /* 0x040fe40003f45270 */
[----:B------:R-:W-:Y:S02]  /*1c50*/  LOP3.LUT R0, R0, 0x7fffff, RZ, 0xc0, !PT ;  /* 0x007fffff00007812 */ /* 0x000fe400078ec0ff */
[----:B------:R-:W-:Y:S02]  /*1c60*/  ISETP.NE.AND P1, PT, R27, RZ, PT ;  /* 0x000000ff1b00720c */ /* 0x000fe40003f25270 */
[----:B------:R-:W-:-:S02]  /*1c70*/  LOP3.LUT R0, R0, 0x800000, RZ, 0xfc, !PT ;  /* 0x0080000000007812 */ /* 0x000fc400078efcff */
[----:B------:R-:W-:Y:S02]  /*1c80*/  IADD3 R27, PT, PT, -R27, RZ, RZ ;  /* 0x000000ff1b1b7210 */ /* 0x000fe40007ffe1ff */
[----:B------:R-:W-:Y:S02]  /*1c90*/  SHF.L.U32 R3, R0, R3, RZ ;  /* 0x0000000300037219 */ /* 0x000fe400000006ff */
[----:B------:R-:W-:Y:S02]  /*1ca0*/  FSETP.NEU.FTZ.AND P0, PT, R28, R29, PT ;  /* 0x0000001d1c00720b */ /* 0x000fe40003f1d000 */
[----:B------:R-:W-:Y:S02]  /*1cb0*/  SEL R27, R27, RZ, P2 ;  /* 0x000000ff1b1b7207 */ /* 0x000fe40001000000 */
[----:B------:R-:W-:Y:S02]  /*1cc0*/  ISETP.NE.AND P1, PT, R3, RZ, P1 ;  /* 0x000000ff0300720c */ /* 0x000fe40000f25270 */
[----:B------:R-:W-:-:S02]  /*1cd0*/  SHF.R.U32.HI R27, RZ, R27, R0 ;  /* 0x0000001bff1b7219 */ /* 0x000fc40000011600 */
[----:B------:R-:W-:Y:S02]  /*1ce0*/  PLOP3.LUT P0, PT, P0, P1, PT, 0xf8, 0x8f ;  /* 0x00000000008f781c */ /* 0x000fe40000703f70 */
[----:B------:R-:W-:Y:S02]  /*1cf0*/  SHF.R.U32.HI R3, RZ, 0x1, R27 ;  /* 0x00000001ff037819 */ /* 0x000fe4000001161b */
[----:B------:R-:W-:-:S04]  /*1d00*/  SEL R0, RZ, 0x1, !P0 ;  /* 0x00000001ff007807 */ /* 0x000fc80004000000 */
[----:B------:R-:W-:-:S04]  /*1d10*/  LOP3.LUT R0, R0, 0x1, R3, 0xf8, !PT ;  /* 0x0000000100007812 */ /* 0x000fc800078ef803 */
[----:B------:R-:W-:-:S04]  /*1d20*/  LOP3.LUT R0, R0, R27, RZ, 0xc0, !PT ;  /* 0x0000001b00007212 */ /* 0x000fc800078ec0ff */
[----:B------:R-:W-:-:S04]  /*1d30*/  IADD3 R0, PT, PT, R3, R0, RZ ;  /* 0x0000000003007210 */ /* 0x000fc80007ffe0ff */
[----:B------:R-:W-:Y:S01]  /*1d40*/  LOP3.LUT R25, R0, R25, RZ, 0xfc, !PT ;  /* 0x0000001900197212 */ /* 0x000fe200078efcff */
[----:B------:R-:W-:Y:S06]  /*1d50*/  BRA `(.L_x_45) ;  /* 0x0000000000107947 */ /* 0x000fec0003800000 */
.L_x_44:
[----:B------:R-:W-:-:S04]  /*1d60*/  LOP3.LUT R25, R25, 0x80000000, RZ, 0xc0, !PT ;  /* 0x8000000019197812 */ /* 0x000fc800078ec0ff */
[----:B------:R-:W-:Y:S01]  /*1d70*/  LOP3.LUT R25, R25, 0x7f800000, RZ, 0xfc, !PT ;  /* 0x7f80000019197812 */ /* 0x000fe200078efcff */
[----:B------:R-:W-:Y:S06]  /*1d80*/  BRA `(.L_x_45) ;  /* 0x0000000000047947 */ /* 0x000fec0003800000 */
.L_x_43:
[----:B------:R-:W-:-:S07]  /*1d90*/  LEA R25, R28, R25, 0x17 ;  /* 0x000000191c197211 */ /* 0x000fce00078eb8ff */
.L_x_45:
[----:B------:R-:W-:Y:S05]  /*1da0*/  BSYNC.RECONVERGENT B2 ;  /* 0x0000000000027941 */ /* 0x000fea0003800200 */
.L_x_42:
[----:B------:R-:W-:Y:S01]  /*1db0*/  MOV R0, R25 ;  /* 0x0000001900007202 */ /* 0x000fe20000000f00 */
[----:B------:R-:W-:Y:S06]  /*1dc0*/  BRA `(.L_x_46) ;  /* 0x0000000000207947 */ /* 0x000fec0003800000 */
.L_x_41:
[----:B------:R-:W-:-:S04]  /*1dd0*/  LOP3.LUT R0, R0, 0x80000000, R3, 0x48, !PT ;  /* 0x8000000000007812 */ /* 0x000fc800078e4803 */
[----:B------:R-:W-:Y:S01]  /*1de0*/  LOP3.LUT R0, R0, 0x7f800000, RZ, 0xfc, !PT ;  /* 0x7f80000000007812 */ /* 0x000fe200078efcff */
[----:B------:R-:W-:Y:S06]  /*1df0*/  BRA `(.L_x_46) ;  /* 0x0000000000147947 */ /* 0x000fec0003800000 */
.L_x_40:
[----:B------:R-:W-:Y:S01]  /*1e00*/  LOP3.LUT R0, R0, 0x80000000, R3, 0x48, !PT ;  /* 0x8000000000007812 */ /* 0x000fe200078e4803 */
[----:B------:R-:W-:Y:S06]  /*1e10*/  BRA `(.L_x_46) ;  /* 0x00000000000c7947 */ /* 0x000fec0003800000 */
.L_x_39:
[----:B------:R-:W0:Y:S01]  /*1e20*/  MUFU.RSQ R0, -QNAN ;  /* 0xffc0000000007908 */ /* 0x000e220000001400 */
[----:B------:R-:W-:Y:S05]  /*1e30*/  BRA `(.L_x_46) ;  /* 0x0000000000047947 */ /* 0x000fea0003800000 */
.L_x_38:
[----:B------:R-:W-:-:S07]  /*1e40*/  FADD.FTZ R0, R3, R0 ;  /* 0x0000000003007221 */ /* 0x000fce0000010000 */
.L_x_46:
[----:B------:R-:W-:Y:S05]  /*1e50*/  BSYNC.RECONVERGENT B1 ;  /* 0x0000000000017941 */ /* 0x000fea0003800200 */
.L_x_36:
[----:B------:R-:W-:Y:S01]  /*1e60*/  HFMA2 R27, -RZ, RZ, 0, 0 ;  /* 0x00000000ff1b7431 */ /* 0x000fe200000001ff */
[----:B------:R-:W-:-:S04]  /*1e70*/  MOV R26, R16 ;  /* 0x00000010001a7202 */ /* 0x000fc80000000f00 */
[----:B0-----:R-:W-:Y:S05]  /*1e80*/  RET.REL.NODEC R26 `(_Z16kernel_rk_stage3IL6Method2EEvPKfS2_Pfiff) ;  /* 0xffffffe01a5c7950 */ /* 0x001fea0003c3ffff */
.L_x_47:
[----:B------:R-:W-:-:S00]  /*1e90*/  BRA `(.L_x_47) ;  /* 0xfffffffc00fc7947 */ /* 0x000fc0000383ffff */
[----:B------:R-:W-:-:S00]  /*1ea0*/  NOP ;  /* 0x0000000000007918 */ /* 0x000fc00000000000 */
        /* <DEDUP_REMOVED lines=13> */
.L_x_343:


//--------------------- .text._Z16kernel_rk_stage2IL6Method2EEvPKfS2_Pfiff --------------------------
	.section	.text._Z16kernel_rk_stage2IL6Method2EEvPKfS2_Pfiff,"ax",@progbits
	.align	128
        .global         _Z16kernel_rk_stage2IL6Method2EEvPKfS2_Pfiff
        .type           _Z16kernel_rk_stage2IL6Method2EEvPKfS2_Pfiff,@function
        .size           _Z16kernel_rk_stage2IL6Method2EEvPKfS2_Pfiff,(.L_x_344 - _Z16kernel_rk_stage2IL6Method2EEvPKfS2_Pfiff)
        .other          _Z16kernel_rk_stage2IL6Method2EEvPKfS2_Pfiff,@"STO_CUDA_ENTRY STV_DEFAULT"
_Z16kernel_rk_stage2IL6Method2EEvPKfS2_Pfiff:
.text._Z16kernel_rk_stage2IL6Method2EEvPKfS2_Pfiff:
        /* <DEDUP_REMOVED lines=29> */
.L_x_50:
[----:B--2---:R2:W5:Y:S01]  /*01d0*/  LDG.E R10, desc[UR4][R20.64+-0x8] ;  /* 0xfffff804140a7981 */ /* 0x004562000c1e1900 */
[----:B------:R-:W-:Y:S05]  /*01e0*/  BRA `(.L_x_52) ;  /* 0x00000000000c7947 */ /* 0x000fea0003800000 */
.L_x_51:
[----:B------:R-:W-:-:S13]  /*01f0*/  ISETP.GT.U32.AND P0, PT, R2, 0x2, PT ;  /* 0x000000020200780c */ /* 0x000fda0003f04070 */
[----:B------:R-:W-:Y:S05]  /*0200*/  @P0 BREAK.RELIABLE B0 ;  /* 0x0000000000000942 */ /* 0x000fea0003800100 */
[----:B------:R-:W-:Y:S05]  /*0210*/  @P0 BRA `(.L_x_53) ;  /* 0x00000000000c0947 */ /* 0x000fea0003800000 */
.L_x_52:
[----:B------:R-:W-:Y:S05]  /*0220*/  BSYNC.RELIABLE B0 ;  /* 0x0000000000007941 */ /* 0x000fea0003800100 */
.L_x_49:
[----:B---3--:R3:W5:Y:S01]  /*0230*/  LDG.E R9, desc[UR4][R20.64+-0xc] ;  /* 0xfffff40414097981 */ /* 0x008762000c1e1900 */
[----:B------:R-:W-:Y:S05]  /*0240*/  BRA `(.L_x_54) ;  /* 0x0000000000387947 */ /* 0x000fea0003800000 */
.L_x_53:
[----:B------:R-:W-:Y:S01]  /*0250*/  ISETP.NE.AND P0, PT, R2, 0x1f, PT ;  /* 0x0000001f0200780c */ /* 0x000fe20003f05270 */
[----:B------:R-:W-:-:S12]  /*0260*/  BSSY.RELIABLE B2, `(.L_x_55) ;  /* 0x000000b000027945 */ /* 0x000fd80003800100 */
[----:B------:R-:W-:Y:S05]  /*0270*/  @P0 BRA `(.L_x_56) ;  /* 0x0000000000080947 */ /* 0x000fea0003800000 */
[----:B----4-:R1:W5:Y:S01]  /*0280*/  LDG.E R11, desc[UR4][R20.64+0x4] ;  /* 0x00000404140b7981 */ /* 0x010362000c1e1900 */
[----:B------:R-:W-:Y:S05]  /*0290*/  BRA `(.L_x_57) ;  /* 0x0000000000087947 */ /* 0x000fea0003800000 */
.L_x_56:
[----:B------:R-:W-:-:S13]  /*02a0*/  ISETP.GE.U32.AND P0, PT, R2, 0x1e, PT ;  /* 0x0000001e0200780c */ /* 0x000fda0003f06070 */
[----:B------:R-:W-:Y:S05]  /*02b0*/  @!P0 BRA `(.L_x_58) ;  /* 0x0000000000088947 */ /* 0x000fea0003800000 */
.L_x_57:
[----:B0-----:R0:W5:Y:S01]  /*02c0*/  LDG.E R18, desc[UR4][R20.64+0x8] ;  /* 0x0000080414127981 */ /* 0x001162000c1e1900 */
[----:B------:R-:W-:Y:S05]  /*02d0*/  BRA `(.L_x_59) ;  /* 0x00000000000c7947 */ /* 0x000fea0003800000 */
.L_x_58:
[----:B------:R-:W-:-:S13]  /*02e0*/  ISETP.NE.AND P0, PT, R2, 0x1d, PT ;  /* 0x0000001d0200780c */ /* 0x000fda0003f05270 */
[----:B------:R-:W-:Y:S05]  /*02f0*/  @P0 BREAK.RELIABLE B2 ;  /* 0x0000000000020942 */ /* 0x000fea0003800100 */
[----:B------:R-:W-:Y:S05]  /*0300*/  @P0 BRA `(.L_x_54) ;  /* 0x0000000000080947 */ /* 0x000fea0003800000 */
.L_x_59:
[----:B------:R-:W-:Y:S05]  /*0310*/  BSYNC.RELIABLE B2 ;  /* 0x0000000000027941 */ /* 0x000fea0003800100 */
.L_x_55:
[----:B0-----:R0:W5:Y:S02]  /*0320*/  LDG.E R0, desc[UR4][R20.64+0xc] ;  /* 0x00000c0414007981 */ /* 0x001164000c1e1900 */
.L_x_54:
[----:B------:R-:W-:Y:S05]  /*0330*/  BSYNC.RECONVERGENT B1 ;  /* 0x0000000000017941 */ /* 0x000fea0003800200 */
.L_x_48:
        /* <DEDUP_REMOVED lines=53> */
[----:B--23--:R-:W-:Y:S05]  /*0690*/  CALL.REL.NOINC `($__internal_1_$__cuda_sm3x_div_rn_noftz_f32_slowpath) ;  /* 0x00000010005c7944 */ /* 0x00cfea0003c00000 */
[----:B------:R-:W-:-:S07]  /*06a0*/  MOV R24, R0 ;  /* 0x0000000000187202 */ /* 0x000fce0000000f00 */
.L_x_61:
[----:B------:R-:W-:Y:S05]  /*06b0*/  BSYNC.RECONVERGENT B3 ;  /* 0x0000000000037941 */ /* 0x000fea0003800200 */
.L_x_60:
        /* <DEDUP_REMOVED lines=16> */
[----:B--23--:R-:W-:Y:S05]  /*07c0*/  CALL.REL.NOINC `($__internal_1_$__cuda_sm3x_div_rn_noftz_f32_slowpath) ;  /* 0x0000001000107944 */ /* 0x00cfea0003c00000 */
[----:B------:R-:W-:-:S07]  /*07d0*/  MOV R2, R0 ;  /* 0x0000000000027202 */ /* 0x000fce0000000f00 */
.L_x_63:
[----:B------:R-:W-:Y:S05]  /*07e0*/  BSYNC.RECONVERGENT B3 ;  /* 0x0000000000037941 */ /* 0x000fea0003800200 */
.L_x_62:
        /* <DEDUP_REMOVED lines=16> */
[----:B--23--:R-:W-:Y:S05]  /*08f0*/  CALL.REL.NOINC `($__internal_1_$__cuda_sm3x_div_rn_noftz_f32_slowpath) ;  /* 0x0000000c00c47944 */ /* 0x00cfea0003c00000 */
.L_x_65:
[----:B------:R-:W-:Y:S05]  /*0900*/  BSYNC.RECONVERGENT B3 ;  /* 0x0000000000037941 */ /* 0x000fea0003800200 */
.L_x_64:
        /* <DEDUP_REMOVED lines=16> */
[----:B--23--:R-:W-:Y:S05]  /*0a10*/  CALL.REL.NOINC `($__internal_1_$__cuda_sm3x_div_rn_noftz_f32_slowpath) ;  /* 0x0000000c007c7944 */ /* 0x00cfea0003c00000 */
[----:B------:R-:W-:-:S07]  /*0a20*/  MOV R4, R0 ;  /* 0x0000000000047202 */ /* 0x000fce0000000f00 */
.L_x_67:
[----:B------:R-:W-:Y:S05]  /*0a30*/  BSYNC.RECONVERGENT B3 ;  /* 0x0000000000037941 */ /* 0x000fea0003800200 */
.L_x_66:
        /* <DEDUP_REMOVED lines=42> */
[----:B---3--:R-:W-:Y:S05]  /*0ce0*/  CALL.REL.NOINC `($__internal_1_$__cuda_sm3x_div_rn_noftz_f32_slowpath) ;  /* 0x0000000800c87944 */ /* 0x008fea0003c00000 */
[----:B------:R-:W-:-:S07]  /*0cf0*/  MOV R17, R0 ;  /* 0x0000000000117202 */ /* 0x000fce0000000f00 */
.L_x_69:
[----:B------:R-:W-:Y:S05]  /*0d00*/  BSYNC.RECONVERGENT B3 ;  /* 0x0000000000037941 */ /* 0x000fea0003800200 */
.L_x_68:
        /* <DEDUP_REMOVED lines=16> */
[----:B---3--:R-:W-:Y:S05]  /*0e10*/  CALL.REL.NOINC `($__internal_1_$__cuda_sm3x_div_rn_noftz_f32_slowpath) ;  /* 0x00000008007c7944 */ /* 0x008fea0003c00000 */
[----:B------:R-:W-:-:S07]  /*0e20*/  MOV R23, R0 ;  /* 0x0000000000177202 */ /* 0x000fce0000000f00 */
.L_x_71:
[----:B------:R-:W-:Y:S05]  /*0e30*/  BSYNC.RECONVERGENT B3 ;  /* 0x0000000000037941 */ /* 0x000fea0003800200 */
.L_x_70:
        /* <DEDUP_REMOVED lines=16> */
[----:B---3--:R-:W-:Y:S05]  /*0f40*/  CALL.REL.NOINC `($__internal_1_$__cuda_sm3x_div_rn_noftz_f32_slowpath) ;  /* 0x0000000800307944 */ /* 0x008fea0003c00000 */
.L_x_73:
[----:B------:R-:W-:Y:S05]  /*0f50*/  BSYNC.RECONVERGENT B3 ;  /* 0x0000000000037941 */ /* 0x000fea0003800200 */
.L_x_72:
        /* <DEDUP_REMOVED lines=16> */
[----:B---3--:R-:W-:Y:S05]  /*1060*/  CALL.REL.NOINC `($__internal_1_$__cuda_sm3x_div_rn_noftz_f32_slowpath) ;  /* 0x0000000400e87944 */ /* 0x008fea0003c00000 */
[----:B------:R-:W-:-:S07]  /*1070*/  MOV R15, R0 ;  /* 0x00000000000f7202 */ /* 0x000fce0000000f00 */
.L_x_75:
[----:B------:R-:W-:Y:S05]  /*1080*/  BSYNC.RECONVERGENT B3 ;  /* 0x0000000000037941 */ /* 0x000fea0003800200 */
.L_x_74:
        /* <DEDUP_REMOVED lines=39> */
[----:B------:R-:W-:Y:S05]  /*1300*/  CALL.REL.NOINC `($__internal_1_$__cuda_sm3x_div_rn_noftz_f32_slowpath) ;  /* 0x0000000400407944 */ /* 0x000fea0003c00000 */
[----:B------:R-:W-:-:S07]  /*1310*/  MOV R9, R0 ;  /* 0x0000000000097202 */ /* 0x000fce0000000f00 */
.L_x_77:
[----:B------:R-:W-:Y:S05]  /*1320*/  BSYNC.RECONVERGENT B3 ;  /* 0x0000000000037941 */ /* 0x000fea0003800200 */
.L_x_76:
        /* <DEDUP_REMOVED lines=16> */
[----:B------:R-:W-:Y:S05]  /*1430*/  CALL.REL.NOINC `($__internal_1_$__cuda_sm3x_div_rn_noftz_f32_slowpath) ;  /* 0x0000000000f47944 */ /* 0x000fea0003c00000 */
[----:B------:R-:W-:-:S07]  /*1440*/  MOV R2, R0 ;  /* 0x0000000000027202 */ /* 0x000fce0000000f00 */
.L_x_79:
[----:B------:R-:W-:Y:S05]  /*1450*/  BSYNC.RECONVERGENT B3 ;  /* 0x0000000000037941 */ /* 0x000fea0003800200 */
.L_x_78:
        /* <DEDUP_REMOVED lines=16> */
[----:B------:R-:W-:Y:S05]  /*1560*/  CALL.REL.NOINC `($__internal_1_$__cuda_sm3x_div_rn_noftz_f32_slowpath) ;  /* 0x0000000000a87944 */ /* 0x000fea0003c00000 */
.L_x_81:
[----:B------:R-:W-:Y:S05]  /*1570*/  BSYNC.RECONVERGENT B3 ;  /* 0x0000000000037941 */ /* 0x000fea0003800200 */
.L_x_80:
        /* <DEDUP_REMOVED lines=16> */
[----:B------:R-:W-:Y:S05]  /*1680*/  CALL.REL.NOINC `($__internal_1_$__cuda_sm3x_div_rn_noftz_f32_slowpath) ;  /* 0x0000000000607944 */ /* 0x000fea0003c00000 */
.L_x_83:
[----:B------:R-:W-:Y:S05]  /*1690*/  BSYNC.RECONVERGENT B3 ;  /* 0x0000000000037941 */ /* 0x000fea0003800200 */
.L_x_82:
[----:B------:R-:W0:Y:S01]  /*16a0*/  LDC.64 R2, c[0x0][0x380] ;  /* 0x0000e000ff027b82 */ /* 0x000e220000000a00 */
[----:B------:R-:W1:Y:S07]  /*16b0*/  LDCU UR6, c[0x0][0x3a0] ;  /* 0x00007400ff0677ac */ /* 0x000e6e0008000800 */
[----:B------:R-:W2:Y:S08]  /*16c0*/  LDC R11, c[0x0][0x39c] ;  /* 0x0000e700ff0b7b82 */ /* 0x000eb00000000800 */
[----:B------:R-:W3:Y:S01]  /*16d0*/  LDC.64 R6, c[0x0][0x390] ;  /* 0x0000e400ff067b82 */ /* 0x000ee20000000a00 */
[----:B0-----:R-:W-:-:S05]  /*16e0*/  IMAD.WIDE.U32 R2, R14, 0x4, R2 ;  /* 0x000000040e027825 */ /* 0x001fca00078e0002 */
[----:B------:R-:W4:Y:S01]  /*16f0*/  LDG.E R5, desc[UR4][R2.64] ;  /* 0x0000000402057981 */ /* 0x000f22000c1e1900 */
[----:B------:R-:W-:Y:S01]  /*1700*/  FMUL R12, R12, 0.25 ;  /* 0x3e8000000c0c7820 */ /* 0x000fe20000400000 */
[----:B------:R-:W-:Y:S01]  /*1710*/  FADD R4, -R15, R4 ;  /* 0x000000040f047221 */ /* 0x000fe20000000100 */
[----:B--2---:R-:W-:-:S03]  /*1720*/  FMUL R11, R11, 0.25 ;  /* 0x3e8000000b0b7820 */ /* 0x004fc60000400000 */
[----:B-1----:R-:W-:Y:S01]  /*1730*/  FMUL R8, R4, UR6 ;  /* 0x0000000604087c20 */ /* 0x002fe20008400000 */
[----:B----4-:R-:W-:Y:S01]  /*1740*/  FFMA R9, R5, 0.75, R12 ;  /* 0x3f40000005097823 */ /* 0x010fe2000000000c */
[----:B---3--:R-:W-:-:S04]  /*1750*/  IMAD.WIDE.U32 R4, R14, 0x4, R6 ;  /* 0x000000040e047825 */ /* 0x008fc800078e0006 */
[----:B------:R-:W-:-:S05]  /*1760*/  FFMA R9, R8, -R11, R9 ;  /* 0x8000000b08097223 */ /* 0x000fca0000000009 */
[----:B------:R-:W-:Y:S04]  /*1770*/  STG.E desc[UR4][R4.64], R9 ;  /* 0x0000000904007986 */ /* 0x000fe8000c101904 */
[----:B------:R-:W2:Y:S04]  /*1780*/  LDG.E R20, desc[UR4][R20.64+0x4] ;  /* 0x0000040414147981 */ /* 0x000ea8000c1e1900 */
[----:B------:R-:W3:Y:S01]  /*1790*/  LDG.E R2, desc[UR4][R2.64+0x4] ;  /* 0x0000040402027981 */ /* 0x000ee2000c1e1900 */
[----:B------:R-:W-:-:S04]  /*17a0*/  FADD R0, -R0, R15 ;  /* 0x0000000f00007221 */ /* 0x000fc80000000100 */
[----:B------:R-:W-:Y:S01]  /*17b0*/  FMUL R0, R0, UR6 ;  /* 0x0000000600007c20 */ /* 0x000fe20008400000 */
[----:B--2---:R-:W-:-:S04]  /*17c0*/  FMUL R7, R20, 0.25 ;  /* 0x3e80000014077820 */ /* 0x004fc80000400000 */
[----:B---3--:R-:W-:-:S04]  /*17d0*/  FFMA R7, R2, 0.75, R7 ;  /* 0x3f40000002077823 */ /* 0x008fc80000000007 */
[----:B------:R-:W-:-:S05]  /*17e0*/  FFMA R7, R0, -R11, R7 ;  /* 0x8000000b00077223 */ /* 0x000fca0000000007 */
[----:B------:R-:W-:Y:S01]  /*17f0*/  STG.E desc[UR4][R4.64+0x4], R7 ;  /* 0x0000040704007986 */ /* 0x000fe2000c101904 */
[----:B------:R-:W-:Y:S05]  /*1800*/  EXIT ;  /* 0x000000000000794d */ /* 0x000fea0003800000 */
        .weak           $__internal_1_$__cuda_sm3x_div_rn_noftz_f32_slowpath
        .type           $__internal_1_$__cuda_sm3x_div_rn_noftz_f32_slowpath,@function
        .size           $__internal_1_$__cuda_sm3x_div_rn_noftz_f32_slowpath,(.L_x_344 - $__internal_1_$__cuda_sm3x_div_rn_noftz_f32_slowpath)
$__internal_1_$__cuda_sm3x_div_rn_noftz_f32_slowpath:
        /* <DEDUP_REMOVED lines=34> */
.L_x_85:
        /* <DEDUP_REMOVED lines=51> */
.L_x_92:
[----:B------:R-:W-:-:S04]  /*1d60*/  LOP3.LUT R25, R25, 0x80000000, RZ, 0xc0, !PT ;  /* 0x8000000019197812 */ /* 0x000fc800078ec0ff */
[----:B------:R-:W-:Y:S01]  /*1d70*/  LOP3.LUT R25, R25, 0x7f800000, RZ, 0xfc, !PT ;  /* 0x7f80000019197812 */ /* 0x000fe200078efcff */
[----:B------:R-:W-:Y:S06]  /*1d80*/  BRA `(.L_x_93) ;  /* 0x0000000000047947 */ /* 0x000fec0003800000 */
.L_x_91:
[----:B------:R-:W-:-:S07]  /*1d90*/  LEA R25, R28, R25, 0x17 ;  /* 0x000000191c197211 */ /* 0x000fce00078eb8ff */
.L_x_93:
[----:B------:R-:W-:Y:S05]  /*1da0*/  BSYNC.RECONVERGENT B2 ;  /* 0x0000000000027941 */ /* 0x000fea0003800200 */
.L_x_90:
[----:B------:R-:W-:Y:S01]  /*1db0*/  MOV R0, R25 ;  /* 0x0000001900007202 */ /* 0x000fe20000000f00 */
[----:B------:R-:W-:Y:S06]  /*1dc0*/  BRA `(.L_x_94) ;  /* 0x0000000000207947 */ /* 0x000fec0003800000 */
.L_x_89:
[----:B------:R-:W-:-:S04]  /*1dd0*/  LOP3.LUT R0, R0, 0x80000000, R3, 0x48, !PT ;  /* 0x8000000000007812 */ /* 0x000fc800078e4803 */
[----:B------:R-:W-:Y:S01]  /*1de0*/  LOP3.LUT R0, R0, 0x7f800000, RZ, 0xfc, !PT ;  /* 0x7f80000000007812 */ /* 0x000fe200078efcff */
[----:B------:R-:W-:Y:S06]  /*1df0*/  BRA `(.L_x_94) ;  /* 0x0000000000147947 */ /* 0x000fec0003800000 */
.L_x_88:
[----:B------:R-:W-:Y:S01]  /*1e00*/  LOP3.LUT R0, R0, 0x80000000, R3, 0x48, !PT ;  /* 0x8000000000007812 */ /* 0x000fe200078e4803 */
[----:B------:R-:W-:Y:S06]  /*1e10*/  BRA `(.L_x_94) ;  /* 0x00000000000c7947 */ /* 0x000fec0003800000 */
.L_x_87:
[----:B------:R-:W0:Y:S01]  /*1e20*/  MUFU.RSQ R0, -QNAN ;  /* 0xffc0000000007908 */ /* 0x000e220000001400 */
[----:B------:R-:W-:Y:S05]  /*1e30*/  BRA `(.L_x_94) ;  /* 0x0000000000047947 */ /* 0x000fea0003800000 */
.L_x_86:
[----:B------:R-:W-:-:S07]  /*1e40*/  FADD.FTZ R0, R3, R0 ;  /* 0x0000000003007221 */ /* 0x000fce0000010000 */
.L_x_94:
[----:B------:R-:W-:Y:S05]  /*1e50*/  BSYNC.RECONVERGENT B1 ;  /* 0x0000000000017941 */ /* 0x000fea0003800200 */
.L_x_84:
[----:B------:R-:W-:Y:S01]  /*1e60*/  HFMA2 R27, -RZ, RZ, 0, 0 ;  /* 0x00000000ff1b7431 */ /* 0x000fe200000001ff */
[----:B------:R-:W-:-:S04]  /*1e70*/  MOV R26, R16 ;  /* 0x00000010001a7202 */ /* 0x000fc80000000f00 */
[----:B0-----:R-:W-:Y:S05]  /*1e80*/  RET.REL.NODEC R26 `(_Z16kernel_rk_stage2IL6Method2EEvPKfS2_Pfiff) ;  /* 0xffffffe01a5c7950 */ /* 0x001fea0003c3ffff */
.L_x_95:
        /* <DEDUP_REMOVED lines=15> */
.L_x_344:


//--------------------- .text._Z16kernel_rk_stage1IL6Method2EEvPKfPfiff --------------------------
	.section	.text._Z16kernel_rk_stage1IL6Method2EEvPKfPfiff,"ax",@progbits
	.align	128
        .global         _Z16kernel_rk_stage1IL6Method2EEvPKfPfiff
        .type           _Z16kernel_rk_stage1IL6Method2EEvPKfPfiff,@function
        .size           _Z16kernel_rk_stage1IL6Method2EEvPKfPfiff,(.L_x_345 - _Z16kernel_rk_stage1IL6Method2EEvPKfPfiff)
        .other          _Z16kernel_rk_stage1IL6Method2EEvPKfPfiff,@"STO_CUDA_ENTRY STV_DEFAULT"
_Z16kernel_rk_stage1IL6Method2EEvPKfPfiff:
.text._Z16kernel_rk_stage1IL6Method2EEvPKfPfiff:
        /* <DEDUP_REMOVED lines=29> */
.L_x_98:
[----:B--2---:R2:W5:Y:S01]  /*01d0*/  LDG.E R10, desc[UR4][R20.64+-0x8] ;  /* 0xfffff804140a7981 */ /* 0x004562000c1e1900 */
[----:B------:R-:W-:Y:S05]  /*01e0*/  BRA `(.L_x_100) ;  /* 0x00000000000c7947 */ /* 0x000fea0003800000 */
.L_x_99:
[----:B------:R-:W-:-:S13]  /*01f0*/  ISETP.GT.U32.AND P0, PT, R2, 0x2, PT ;  /* 0x000000020200780c */ /* 0x000fda0003f04070 */
[----:B------:R-:W-:Y:S05]  /*0200*/  @P0 BREAK.RELIABLE B0 ;  /* 0x0000000000000942 */ /* 0x000fea0003800100 */
[----:B------:R-:W-:Y:S05]  /*0210*/  @P0 BRA `(.L_x_101) ;  /* 0x00000000000c0947 */ /* 0x000fea0003800000 */
.L_x_100:
[----:B------:R-:W-:Y:S05]  /*0220*/  BSYNC.RELIABLE B0 ;  /* 0x0000000000007941 */ /* 0x000fea0003800100 */
.L_x_97:
[----:B---3--:R3:W5:Y:S01]  /*0230*/  LDG.E R9, desc[UR4][R20.64+-0xc] ;  /* 0xfffff40414097981 */ /* 0x008762000c1e1900 */
[----:B------:R-:W-:Y:S05]  /*0240*/  BRA `(.L_x_102) ;  /* 0x0000000000387947 */ /* 0x000fea0003800000 */
.L_x_101:
[----:B------:R-:W-:Y:S01]  /*0250*/  ISETP.NE.AND P0, PT, R2, 0x1f, PT ;  /* 0x0000001f0200780c */ /* 0x000fe20003f05270 */
[----:B------:R-:W-:-:S12]  /*0260*/  BSSY.RELIABLE B2, `(.L_x_103) ;  /* 0x000000b000027945 */ /* 0x000fd80003800100 */
[----:B------:R-:W-:Y:S05]  /*0270*/  @P0 BRA `(.L_x_104) ;  /* 0x0000000000080947 */ /* 0x000fea0003800000 */
[----:B----4-:R1:W5:Y:S01]  /*0280*/  LDG.E R11, desc[UR4][R20.64+0x4] ;  /* 0x00000404140b7981 */ /* 0x010362000c1e1900 */
[----:B------:R-:W-:Y:S05]  /*0290*/  BRA `(.L_x_105) ;  /* 0x0000000000087947 */ /* 0x000fea0003800000 */
.L_x_104:
[----:B------:R-:W-:-:S13]  /*02a0*/  ISETP.GE.U32.AND P0, PT, R2, 0x1e, PT ;  /* 0x0000001e0200780c */ /* 0x000fda0003f06070 */
[----:B------:R-:W-:Y:S05]  /*02b0*/  @!P0 BRA `(.L_x_106) ;  /* 0x0000000000088947 */ /* 0x000fea0003800000 */
.L_x_105:
[----:B0-----:R0:W5:Y:S01]  /*02c0*/  LDG.E R18, desc[UR4][R20.64+0x8] ;  /* 0x0000080414127981 */ /* 0x001162000c1e1900 */
[----:B------:R-:W-:Y:S05]  /*02d0*/  BRA `(.L_x_107) ;  /* 0x00000000000c7947 */ /* 0x000fea0003800000 */
.L_x_106:
[----:B------:R-:W-:-:S13]  /*02e0*/  ISETP.NE.AND P0, PT, R2, 0x1d, PT ;  /* 0x0000001d0200780c */ /* 0x000fda0003f05270 */
[----:B------:R-:W-:Y:S05]  /*02f0*/  @P0 BREAK.RELIABLE B2 ;  /* 0x0000000000020942 */ /* 0x000fea0003800100 */
[----:B------:R-:W-:Y:S05]  /*0300*/  @P0 BRA `(.L_x_102) ;  /* 0x0000000000080947 */ /* 0x000fea0003800000 */
.L_x_107:
[----:B------:R-:W-:Y:S05]  /*0310*/  BSYNC.RELIABLE B2 ;  /* 0x0000000000027941 */ /* 0x000fea0003800100 */
.L_x_103:
[----:B0-----:R0:W5:Y:S02]  /*0320*/  LDG.E R0, desc[UR4][R20.64+0xc] ;  /* 0x00000c0414007981 */ /* 0x001164000c1e1900 */
.L_x_102:
[----:B------:R-:W-:Y:S05]  /*0330*/  BSYNC.RECONVERGENT B1 ;  /* 0x0000000000017941 */ /* 0x000fea0003800200 */
.L_x_96:
        /* <DEDUP_REMOVED lines=53> */
[----:B--23--:R-:W-:Y:S05]  /*0690*/  CALL.REL.NOINC `($__internal_2_$__cuda_sm3x_div_rn_noftz_f32_slowpath) ;  /* 0x0000001000387944 */ /* 0x00cfea0003c00000 */
[----:B------:R-:W-:-:S07]  /*06a0*/  MOV R24, R0 ;  /* 0x0000000000187202 */ /* 0x000fce0000000f00 */
.L_x_109:
[----:B------:R-:W-:Y:S05]  /*06b0*/  BSYNC.RECONVERGENT B3 ;  /* 0x0000000000037941 */ /* 0x000fea0003800200 */
.L_x_108:
        /* <DEDUP_REMOVED lines=16> */
[----:B--23--:R-:W-:Y:S05]  /*07c0*/  CALL.REL.NOINC `($__internal_2_$__cuda_sm3x_div_rn_noftz_f32_slowpath) ;  /* 0x0000000c00ec7944 */ /* 0x00cfea0003c00000 */
[----:B------:R-:W-:-:S07]  /*07d0*/  MOV R2, R0 ;  /* 0x0000000000027202 */ /* 0x000fce0000000f00 */
.L_x_111:
[----:B------:R-:W-:Y:S05]  /*07e0*/  BSYNC.RECONVERGENT B3 ;  /* 0x0000000000037941 */ /* 0x000fea0003800200 */
.L_x_110:
        /* <DEDUP_REMOVED lines=16> */
[----:B--23--:R-:W-:Y:S05]  /*08f0*/  CALL.REL.NOINC `($__internal_2_$__cuda_sm3x_div_rn_noftz_f32_slowpath) ;  /* 0x0000000c00a07944 */ /* 0x00cfea0003c00000 */
.L_x_113:
[----:B------:R-:W-:Y:S05]  /*0900*/  BSYNC.RECONVERGENT B3 ;  /* 0x0000000000037941 */ /* 0x000fea0003800200 */
.L_x_112:
        /* <DEDUP_REMOVED lines=16> */
[----:B--23--:R-:W-:Y:S05]  /*0a10*/  CALL.REL.NOINC `($__internal_2_$__cuda_sm3x_div_rn_noftz_f32_slowpath) ;  /* 0x0000000c00587944 */ /* 0x00cfea0003c00000 */
[----:B------:R-:W-:-:S07]  /*0a20*/  MOV R4, R0 ;  /* 0x0000000000047202 */ /* 0x000fce0000000f00 */
.L_x_115:
[----:B------:R-:W-:Y:S05]  /*0a30*/  BSYNC.RECONVERGENT B3 ;  /* 0x0000000000037941 */ /* 0x000fea0003800200 */
.L_x_114:
        /* <DEDUP_REMOVED lines=42> */
[----:B---3--:R-:W-:Y:S05]  /*0ce0*/  CALL.REL.NOINC `($__internal_2_$__cuda_sm3x_div_rn_noftz_f32_slowpath) ;  /* 0x0000000800a47944 */ /* 0x008fea0003c00000 */
[----:B------:R-:W-:-:S07]  /*0cf0*/  MOV R17, R0 ;  /* 0x0000000000117202 */ /* 0x000fce0000000f00 */
.L_x_117:
[----:B------:R-:W-:Y:S05]  /*0d00*/  BSYNC.RECONVERGENT B3 ;  /* 0x0000000000037941 */ /* 0x000fea0003800200 */
.L_x_116:
        /* <DEDUP_REMOVED lines=16> */
[----:B---3--:R-:W-:Y:S05]  /*0e10*/  CALL.REL.NOINC `($__internal_2_$__cuda_sm3x_div_rn_noftz_f32_slowpath) ;  /* 0x0000000800587944 */ /* 0x008fea0003c00000 */
[----:B------:R-:W-:-:S07]  /*0e20*/  MOV R23, R0 ;  /* 0x0000000000177202 */ /* 0x000fce0000000f00 */
.L_x_119:
[----:B------:R-:W-:Y:S05]  /*0e30*/  BSYNC.RECONVERGENT B3 ;  /* 0x0000000000037941 */ /* 0x000fea0003800200 */
.L_x_118:
        /* <DEDUP_REMOVED lines=16> */
[----:B---3--:R-:W-:Y:S05]  /*0f40*/  CALL.REL.NOINC `($__internal_2_$__cuda_sm3x_div_rn_noftz_f32_slowpath) ;  /* 0x00000008000c7944 */ /* 0x008fea0003c00000 */
.L_x_121:
[----:B------:R-:W-:Y:S05]  /*0f50*/  BSYNC.RECONVERGENT B3 ;  /* 0x0000000000037941 */ /* 0x000fea0003800200 */
.L_x_120:
        /* <DEDUP_REMOVED lines=16> */
[----:B---3--:R-:W-:Y:S05]  /*1060*/  CALL.REL.NOINC `($__internal_2_$__cuda_sm3x_div_rn_noftz_f32_slowpath) ;  /* 0x0000000400c47944 */ /* 0x008fea0003c00000 */
[----:B------:R-:W-:-:S07]  /*1070*/  MOV R15, R0 ;  /* 0x00000000000f7202 */ /* 0x000fce0000000f00 */
.L_x_123:
[----:B------:R-:W-:Y:S05]  /*1080*/  BSYNC.RECONVERGENT B3 ;  /* 0x0000000000037941 */ /* 0x000fea0003800200 */
.L_x_122:
        /* <DEDUP_REMOVED lines=39> */
[----:B------:R-:W-:Y:S05]  /*1300*/  CALL.REL.NOINC `($__internal_2_$__cuda_sm3x_div_rn_noftz_f32_slowpath) ;  /* 0x00000004001c7944 */ /* 0x000fea0003c00000 */
[----:B------:R-:W-:-:S07]  /*1310*/  MOV R9, R0 ;  /* 0x0000000000097202 */ /* 0x000fce0000000f00 */
.L_x_125:
[----:B------:R-:W-:Y:S05]  /*1320*/  BSYNC.RECONVERGENT B3 ;  /* 0x0000000000037941 */ /* 0x000fea0003800200 */
.L_x_124:
        /* <DEDUP_REMOVED lines=16> */
[----:B------:R-:W-:Y:S05]  /*1430*/  CALL.REL.NOINC `($__internal_2_$__cuda_sm3x_div_rn_noftz_f32_slowpath) ;  /* 0x0000000000d07944 */ /* 0x000fea0003c00000 */
[----:B------:R-:W-:-:S07]  /*1440*/  MOV R2, R0 ;  /* 0x0000000000027202 */ /* 0x000fce0000000f00 */
.L_x_127:
[----:B------:R-:W-:Y:S05]  /*1450*/  BSYNC.RECONVERGENT B3 ;  /* 0x0000000000037941 */ /* 0x000fea0003800200 */
.L_x_126:
        /* <DEDUP_REMOVED lines=16> */
[----:B------:R-:W-:Y:S05]  /*1560*/  CALL.REL.NOINC `($__internal_2_$__cuda_sm3x_div_rn_noftz_f32_slowpath) ;  /* 0x0000000000847944 */ /* 0x000fea0003c00000 */
.L_x_129:
[----:B------:R-:W-:Y:S05]  /*1570*/  BSYNC.RECONVERGENT B3 ;  /* 0x0000000000037941 */ /* 0x000fea0003800200 */
.L_x_128:
        /* <DEDUP_REMOVED lines=16> */
[----:B------:R-:W-:Y:S05]  /*1680*/  CALL.REL.NOINC `($__internal_2_$__cuda_sm3x_div_rn_noftz_f32_slowpath) ;  /* 0x00000000003c7944 */ /* 0x000fea0003c00000 */
.L_x_131:
[----:B------:R-:W-:Y:S05]  /*1690*/  BSYNC.RECONVERGENT B3 ;  /* 0x0000000000037941 */ /* 0x000fea0003800200 */
.L_x_130:
[----:B------:R-:W0:Y:S01]  /*16a0*/  LDC.64 R2, c[0x0][0x388] ;  /* 0x0000e200ff027b82 */ /* 0x000e220000000a00 */
[----:B------:R-:W1:Y:S01]  /*16b0*/  LDCU UR6, c[0x0][0x398] ;  /* 0x00007300ff0677ac */ /* 0x000e620008000800 */
[----:B------:R-:W-:Y:S01]  /*16c0*/  FADD R4, -R15, R4 ;  /* 0x000000040f047221 */ /* 0x000fe20000000100 */
[----:B------:R-:W2:Y:S03]  /*16d0*/  LDCU UR7, c[0x0][0x394] ;  /* 0x00007280ff0777ac */ /* 0x000ea60008000800 */
[----:B-1----:R-:W-:-:S04]  /*16e0*/  FMUL R5, R4, UR6 ;  /* 0x0000000604057c20 */ /* 0x002fc80008400000 */
[----:B--2---:R-:W-:Y:S01]  /*16f0*/  FFMA R5, -R5, UR7, R12 ;  /* 0x0000000705057c23 */ /* 0x004fe2000800010c */
[----:B0-----:R-:W-:-:S05]  /*1700*/  IMAD.WIDE.U32 R2, R14, 0x4, R2 ;  /* 0x000000040e027825 */ /* 0x001fca00078e0002 */
[----:B------:R-:W-:Y:S04]  /*1710*/  STG.E desc[UR4][R2.64], R5 ;  /* 0x0000000502007986 */ /* 0x000fe8000c101904 */
[----:B------:R-:W2:Y:S01]  /*1720*/  LDG.E R21, desc[UR4][R20.64+0x4] ;  /* 0x0000040414157981 */ /* 0x000ea2000c1e1900 */
[----:B------:R-:W-:-:S04]  /*1730*/  FADD R0, -R0, R15 ;  /* 0x0000000f00007221 */ /* 0x000fc80000000100 */
[----:B------:R-:W-:-:S04]  /*1740*/  FMUL R0, R0, UR6 ;  /* 0x0000000600007c20 */ /* 0x000fc80008400000 */
[----:B--2---:R-:W-:-:S05]  /*1750*/  FFMA R7, -R0, UR7, R21 ;  /* 0x0000000700077c23 */ /* 0x004fca0008000115 */
[----:B------:R-:W-:Y:S01]  /*1760*/  STG.E desc[UR4][R2.64+0x4], R7 ;  /* 0x0000040702007986 */ /* 0x000fe2000c101904 */
[----:B------:R-:W-:Y:S05]  /*1770*/  EXIT ;  /* 0x000000000000794d */ /* 0x000fea0003800000 */
        .weak           $__internal_2_$__cuda_sm3x_div_rn_noftz_f32_slowpath
        .type           $__internal_2_$__cuda_sm3x_div_rn_noftz_f32_slowpath,@function
        .size           $__internal_2_$__cuda_sm3x_div_rn_noftz_f32_slowpath,(.L_x_345 - $__internal_2_$__cuda_sm3x_div_rn_noftz_f32_slowpath)
$__internal_2_$__cuda_sm3x_div_rn_noftz_f32_slowpath:
        /* <DEDUP_REMOVED lines=34> */
.L_x_133:
        /* <DEDUP_REMOVED lines=51> */
.L_x_140:
[----:B------:R-:W-:-:S04]  /*1cd0*/  LOP3.LUT R25, R25, 0x80000000, RZ, 0xc0, !PT ;  /* 0x8000000019197812 */ /* 0x000fc800078ec0ff */
[----:B------:R-:W-:Y:S01]  /*1ce0*/  LOP3.LUT R25, R25, 0x7f800000, RZ, 0xfc, !PT ;  /* 0x7f80000019197812 */ /* 0x000fe200078efcff */
[----:B------:R-:W-:Y:S06]  /*1cf0*/  BRA `(.L_x_141) ;  /* 0x0000000000047947 */ /* 0x000fec0003800000 */
.L_x_139:
[----:B------:R-:W-:-:S07]  /*1d00*/  LEA R25, R28, R25, 0x17 ;  /* 0x000000191c197211 */ /* 0x000fce00078eb8ff */
.L_x_141:
[----:B------:R-:W-:Y:S05]  /*1d10*/  BSYNC.RECONVERGENT B2 ;  /* 0x0000000000027941 */ /* 0x000fea0003800200 */
.L_x_138:
[----:B------:R-:W-:Y:S01]  /*1d20*/  MOV R0, R25 ;  /* 0x0000001900007202 */ /* 0x000fe20000000f00 */
[----:B------:R-:W-:Y:S06]  /*1d30*/  BRA `(.L_x_142) ;  /* 0x0000000000207947 */ /* 0x000fec0003800000 */
.L_x_137:
[----:B------:R-:W-:-:S04]  /*1d40*/  LOP3.LUT R0, R0, 0x80000000, R3, 0x48, !PT ;  /* 0x8000000000007812 */ /* 0x000fc800078e4803 */
[----:B------:R-:W-:Y:S01]  /*1d50*/  LOP3.LUT R0, R0, 0x7f800000, RZ, 0xfc, !PT ;  /* 0x7f80000000007812 */ /* 0x000fe200078efcff */
[----:B------:R-:W-:Y:S06]  /*1d60*/  BRA `(.L_x_142) ;  /* 0x0000000000147947 */ /* 0x000fec0003800000 */
.L_x_136:
[----:B------:R-:W-:Y:S01]  /*1d70*/  LOP3.LUT R0, R0, 0x80000000, R3, 0x48, !PT ;  /* 0x8000000000007812 */ /* 0x000fe200078e4803 */
[----:B------:R-:W-:Y:S06]  /*1d80*/  BRA `(.L_x_142) ;  /* 0x00000000000c7947 */ /* 0x000fec0003800000 */
.L_x_135:
[----:B------:R-:W0:Y:S01]  /*1d90*/  MUFU.RSQ R0, -QNAN ;  /* 0xffc0000000007908 */ /* 0x000e220000001400 */
[----:B------:R-:W-:Y:S05]  /*1da0*/  BRA `(.L_x_142) ;  /* 0x0000000000047947 */ /* 0x000fea0003800000 */
.L_x_134:
[----:B------:R-:W-:-:S07]  /*1db0*/  FADD.FTZ R0, R3, R0 ;  /* 0x0000000003007221 */ /* 0x000fce0000010000 */
.L_x_142:
[----:B------:R-:W-:Y:S05]  /*1dc0*/  BSYNC.RECONVERGENT B1 ;  /* 0x0000000000017941 */ /* 0x000fea0003800200 */
.L_x_132:
[----:B------:R-:W-:Y:S01]  /*1dd0*/  HFMA2 R27, -RZ, RZ, 0, 0 ;  /* 0x00000000ff1b7431 */ /* 0x000fe200000001ff */
[----:B------:R-:W-:-:S04]  /*1de0*/  MOV R26, R16 ;  /* 0x00000010001a7202 */ /* 0x000fc80000000f00 */
[----:B0-----:R-:W-:Y:S05]  /*1df0*/  RET.REL.NODEC R26 `(_Z16kernel_rk_stage1IL6Method2EEvPKfPfiff) ;  /* 0xffffffe01a807950 */ /* 0x001fea0003c3ffff */
.L_x_143:
        /* <DEDUP_REMOVED lines=16> */
.L_x_345:


//--------------------- .text._Z16kernel_rk_stage3IL6Method1EEvPKfS2_Pfiff --------------------------
	.section	.text._Z16kernel_rk_stage3IL6Method1EEvPKfS2_Pfiff,"ax",@progbits
	.align	128
        .global         _Z16kernel_rk_stage3IL6Method1EEvPKfS2_Pfiff
        .type           _Z16kernel_rk_stage3IL6Method1EEvPKfS2_Pfiff,@function
        .size           _Z16kernel_rk_stage3IL6Method1EEvPKfS2_Pfiff,(.L_x_346 - _Z16kernel_rk_stage3IL6Method1EEvPKfS2_Pfiff)
        .other          _Z16kernel_rk_stage3IL6Method1EEvPKfS2_Pfiff,@"STO_CUDA_ENTRY STV_DEFAULT"
_Z16kernel_rk_stage3IL6Method1EEvPKfS2_Pfiff:
.text._Z16kernel_rk_stage3IL6Method1EEvPKfS2_Pfiff:
[----:B------:R-:W-:Y:S01]  /*0000*/  LDC R1, c[0x0][0x37c] ;  /* 0x0000df00ff017b82 */ /* 0x000fe20000000800 */
[----:B------:R-:W0:Y:S07]  /*0010*/  S2R R7, SR_TID.X ;  /* 0x0000000000077919 */ /* 0x000e2e0000002100 */
[----:B------:R-:W0:Y:S01]  /*0020*/  S2UR UR5, SR_CTAID.X ;  /* 0x00000000000579c3 */ /* 0x000e220000002500 */
[----:B------:R-:W1:Y:S07]  /*0030*/  LDCU UR4, c[0x0][0x398] ;  /* 0x00007300ff0477ac */ /* 0x000e6e0008000800 */
[----:B------:R-:W0:Y:S01]  /*0040*/  LDC R4, c[0x0][0x360] ;  /* 0x0000d800ff047b82 */ /* 0x000e220000000800 */
[----:B-1----:R-:W-:Y:S01]  /*0050*/  UIADD3 UR4, UPT, UPT, UR4, -0x2, URZ ;  /* 0xfffffffe04047890 */ /* 0x002fe2000fffe0ff */
[----:B0-----:R-:W-:-:S05]  /*0060*/  IMAD R4, R4, UR5, R7 ;  /* 0x0000000504047c24 */ /* 0x001fca000f8e0207 */
[----:B------:R-:W-:-:S04]  /*0070*/  ISETP.GE.AND P0, PT, R4, UR4, PT ;  /* 0x0000000404007c0c */ /* 0x000fc8000bf06270 */
[----:B------:R-:W-:-:S13]  /*0080*/  ISETP.LT.OR P0, PT, R4, 0x3, P0 ;  /* 0x000000030400780c */ /* 0x000fda0000701670 */
[----:B------:R-:W-:Y:S05]  /*0090*/  @P0 EXIT ;  /* 0x000000000000094d */ /* 0x000fea0003800000 */
[----:B------:R-:W0:Y:S01]  /*00a0*/  LDC.64 R2, c[0x0][0x388] ;  /* 0x0000e200ff027b82 */ /* 0x000e220000000a00 */
[----:B------:R-:W1:Y:S01]  /*00b0*/  LDCU.64 UR4, c[0x0][0x358] ;  /* 0x00006b00ff0477ac */ /* 0x000e620008000a00 */
[----:B0-----:R-:W-:-:S05]  /*00c0*/  IMAD.WIDE.U32 R10, R4, 0x4, R2 ;  /* 0x00000004040a7825 */ /* 0x001fca00078e0002 */
[----:B-1----:R-:W2:Y:S01]  /*00d0*/  LDG.E R5, desc[UR4][R10.64] ;  /* 0x000000040a057981 */ /* 0x002ea2000c1e1900 */
[----:B------:R-:W-:Y:S01]  /*00e0*/  LOP3.LUT P0, R12, R7, 0x1f, RZ, 0xc0, !PT ;  /* 0x0000001f070c7812 */ /* 0x000fe2000780c0ff */
[----:B------:R-:W-:Y:S04]  /*00f0*/  BSSY.RECONVERGENT B1, `(.L_x_144) ;  /* 0x0000024000017945 */ /* 0x000fe80003800200 */
[----:B------:R-:W-:Y:S08]  /*0100*/  BSSY.RELIABLE B0, `(.L_x_145) ;  /* 0x0000014000007945 */ /* 0x000ff00003800100 */
[----:B------:R-:W-:-:S05]  /*0110*/  @!P0 IADD3 R9, PT, PT, R4, -0x1, RZ ;  /* 0xffffffff04098810 */ /* 0x000fca0007ffe0ff */
[----:B------:R-:W-:-:S05]  /*0120*/  @!P0 IMAD.WIDE.U32 R8, R9, 0x4, R2 ;  /* 0x0000000409088825 */ /* 0x000fca00078e0002 */
[----:B------:R0:W5:Y:S04]  /*0130*/  @!P0 LDG.E R6, desc[UR4][R8.64] ;  /* 0x0000000408068981 */ /* 0x000168000c1e1900 */
[----:B--2---:R1:W2:Y:S04]  /*0140*/  SHFL.UP PT, R13, R5, 0x1, RZ ;  /* 0x04200000050d7989 */ /* 0x0042a800000e00ff */
[----:B0-----:R1:W0:Y:S04]  /*0150*/  SHFL.UP PT, R9, R5, 0x2, RZ ;  /* 0x0440000005097989 */ /* 0x00122800000e00ff */
[----:B------:R1:W3:Y:S04]  /*0160*/  SHFL.UP PT, R8, R5, 0x3, RZ ;  /* 0x0460000005087989 */ /* 0x0002e800000e00ff */
[----:B------:R1:W4:Y:S04]  /*0170*/  SHFL.DOWN PT, R7, R5, 0x1, 0x1f ;  /* 0x08201f0005077f89 */ /* 0x00032800000e0000 */
[----:B------:R1:W0:Y:S01]  /*0180*/  SHFL.DOWN PT, R0, R5, 0x2, 0x1f ;  /* 0x08401f0005007f89 */ /* 0x00022200000e0000 */
[----:B------:R-:W-:Y:S05]  /*0190*/  @!P0 BRA `(.L_x_146) ;  /* 0x00000000000c8947 */ /* 0x000fea0003800000 */
[----:B------:R-:W-:Y:S02]  /*01a0*/  ISETP.NE.AND P0, PT, R12, 0x1, PT ;  /* 0x000000010c00780c */ /* 0x000fe40003f05270 */
[----:B--2--5:R-:W-:-:S11]  /*01b0*/  MOV R6, R13 ;  /* 0x0000000d00067202 */ /* 0x024fd60000000f00 */
[----:B------:R-:W-:Y:S05]  /*01c0*/  @P0 BRA `(.L_x_147) ;  /* 0x0000000000100947 */ /* 0x000fea0003800000 */
.L_x_146:
[----:B0-----:R-:W-:-:S05]  /*01d0*/  IADD3 R9, PT, PT, R4, -0x2, RZ ;  /* 0xfffffffe04097810 */ /* 0x001fca0007ffe0ff */
[----:B---3--:R-:W-:-:S06]  /*01e0*/  IMAD.WIDE.U32 R8, R9, 0x4, R2 ;  /* 0x0000000409087825 */ /* 0x008fcc00078e0002 */
[----:B------:R0:W5:Y:S01]  /*01f0*/  LDG.E R9, desc[UR4][R8.64] ;  /* 0x0000000408097981 */ /* 0x000162000c1e1900 */
[----:B------:R-:W-:Y:S05]  /*0200*/  BRA `(.L_x_148) ;  /* 0x00000000000c7947 */ /* 0x000fea0003800000 */
.L_x_147:
[----:B------:R-:W-:-:S13]  /*0210*/  ISETP.GT.U32.AND P0, PT, R12, 0x2, PT ;  /* 0x000000020c00780c */ /* 0x000fda0003f04070 */
[----:B------:R-:W-:Y:S05]  /*0220*/  @P0 BREAK.RELIABLE B0 ;  /* 0x0000000000000942 */ /* 0x000fea0003800100 */
[----:B------:R-:W-:Y:S05]  /*0230*/  @P0 BRA `(.L_x_149) ;  /* 0x0000000000140947 */ /* 0x000fea0003800000 */
.L_x_148:
[----:B------:R-:W-:Y:S05]  /*0240*/  BSYNC.RELIABLE B0 ;  /* 0x0000000000007941 */ /* 0x000fea0003800100 */
.L_x_145:
[----:B------:R-:W-:-:S05]  /*0250*/  IADD3 R11, PT, PT, R4, -0x3, RZ ;  /* 0xfffffffd040b7810 */ /* 0x000fca0007ffe0ff */
[----:B------:R-:W-:-:S05]  /*0260*/  IMAD.WIDE.U32 R2, R11, 0x4, R2 ;  /* 0x000000040b027825 */ /* 0x000fca00078e0002 */
[----:B0--3--:R0:W5:Y:S01]  /*0270*/  LDG.E R8, desc[UR4][R2.64] ;  /* 0x0000000402087981 */ /* 0x009162000c1e1900 */
[----:B------:R-:W-:Y:S05]  /*0280*/  BRA `(.L_x_150) ;  /* 0x0000000000287947 */ /* 0x000fea0003800000 */
.L_x_149:
[----:B------:R-:W-:Y:S01]  /*0290*/  ISETP.NE.AND P0, PT, R12, 0x1f, PT ;  /* 0x0000001f0c00780c */ /* 0x000fe20003f05270 */
[----:B------:R-:W-:-:S12]  /*02a0*/  BSSY.RELIABLE B2, `(.L_x_151) ;  /* 0x0000007000027945 */ /* 0x000fd80003800100 */
[----:B------:R-:W-:Y:S05]  /*02b0*/  @P0 BRA `(.L_x_152) ;  /* 0x0000000000080947 */ /* 0x000fea0003800000 */
[----:B----4-:R2:W5:Y:S01]  /*02c0*/  LDG.E R7, desc[UR4][R10.64+0x4] ;  /* 0x000004040a077981 */ /* 0x010562000c1e1900 */
[----:B------:R-:W-:Y:S05]  /*02d0*/  BRA `(.L_x_153) ;  /* 0x00000000000c7947 */ /* 0x000fea0003800000 */
.L_x_152:
[----:B------:R-:W-:-:S13]  /*02e0*/  ISETP.GE.U32.AND P0, PT, R12, 0x1e, PT ;  /* 0x0000001e0c00780c */ /* 0x000fda0003f06070 */
[----:B------:R-:W-:Y:S05]  /*02f0*/  @!P0 BREAK.RELIABLE B2 ;  /* 0x0000000000028942 */ /* 0x000fea0003800100 */
[----:B------:R-:W-:Y:S05]  /*0300*/  @!P0 BRA `(.L_x_150) ;  /* 0x0000000000088947 */ /* 0x000fea0003800000 */
.L_x_153:
[----:B------:R-:W-:Y:S05]  /*0310*/  BSYNC.RELIABLE B2 ;  /* 0x0000000000027941 */ /* 0x000fea0003800100 */
.L_x_151:
[----:B0-----:R0:W5:Y:S02]  /*0320*/  LDG.E R0, desc[UR4][R10.64+0x8] ;  /* 0x000008040a007981 */ /* 0x001164000c1e1900 */
.L_x_150:
[----:B------:R-:W-:Y:S05]  /*0330*/  BSYNC.RECONVERGENT B1 ;  /* 0x0000000000017941 */ /* 0x000fea0003800200 */
.L_x_144:
[----:B------:R-:W-:Y:S05]  /*0340*/  WARPSYNC.ALL ;  /* 0x0000000000007948 */ /* 0x000fea0003800000 */
[C---:B0-2--5:R-:W-:Y:S01]  /*0350*/  FADD R10, R6.reuse, R6 ;  /* 0x00000006060a7221 */ /* 0x065fe20000000000 */
[----:B------:R-:W-:Y:S01]  /*0360*/  FFMA R3, R6, -4, R9 ;  /* 0xc080000006037823 */ /* 0x000fe20000000009 */
[C---:B------:R-:W-:Y:S01]  /*0370*/  FMUL R14, R5.reuse, 3 ;  /* 0x40400000050e7820 */ /* 0x040fe20000400000 */
[----:B------:R-:W-:Y:S01]  /*0380*/  FADD R12, R5, R5 ;  /* 0x00000005050c7221 */ /* 0x000fe20000000000 */
[----:B------:R-:W-:Y:S01]  /*0390*/  FADD R2, -R10, R9 ;  /* 0x000000090a027221 */ /* 0x000fe20000000100 */
[----:B------:R-:W-:Y:S01]  /*03a0*/  UMOV UR6, 0x3dcccccd ;  /* 0x3dcccccd00067882 */ /* 0x000fe20000000000 */
[--C-:B------:R-:W-:Y:S01]  /*03b0*/  FADD R3, R3, R14.reuse ;  /* 0x0000000e03037221 */ /* 0x100fe20000000000 */
[----:B----4-:R-:W-:Y:S01]  /*03c0*/  FFMA R19, R7, -4, R14 ;  /* 0xc080000007137823 */ /* 0x010fe2000000000e */
[----:B------:R-:W-:Y:S01]  /*03d0*/  FADD R2, R5, R2 ;  /* 0x0000000205027221 */ /* 0x000fe20000000000 */
[----:B------:R-:W-:Y:S01]  /*03e0*/  FFMA R13, R7, 5, R12 ;  /* 0x40a00000070d7823 */ /* 0x000fe2000000000c */
[----:B------:R-:W-:Y:S01]  /*03f0*/  MOV R24, UR6 ;  /* 0x0000000600187c02 */ /* 0x000fe20008000f00 */
[--C-:B------:R-:W-:Y:S01]  /*0400*/  FADD R20, R19, R0.reuse ;  /* 0x0000000013147221 */ /* 0x100fe20000000000 */
[----:B------:R-:W-:Y:S01]  /*0410*/  FMUL R11, R2, R2 ;  /* 0x00000002020b7220 */ /* 0x000fe20000400000 */
[----:B------:R-:W-:Y:S01]  /*0420*/  FMUL R2, R3, R3 ;  /* 0x0000000303027220 */ /* 0x000fe20000400000 */
[----:B------:R-:W-:Y:S01]  /*0430*/  FADD R18, R13, -R0 ;  /* 0x800000000d127221 */ /* 0x000fe20000000000 */
[----:B------:R-:W-:Y:S01]  /*0440*/  FFMA R17, R5, 5, -R6 ;  /* 0x40a0000005117823 */ /* 0x000fe20000000806 */
[----:B------:R-:W-:Y:S01]  /*0450*/  FMUL R11, R11, 1.0833333730697631836 ;  /* 0x3f8aaaab0b0b7820 */ /* 0x000fe20000400000 */
[----:B------:R-:W-:Y:S01]  /*0460*/  FMUL.D4 R20, R20, R20 ;  /* 0x0000001414147220 */ /* 0x000fe20000200000 */
[----:B------:R-:W-:Y:S01]  /*0470*/  BSSY.RECONVERGENT B1, `(.L_x_154) ;  /* 0x0000023000017945 */ /* 0x000fe20003800200 */
[----:B------:R-:W-:Y:S01]  /*0480*/  FMUL R18, R18, 0.16666667163372039795 ;  /* 0x3e2aaaab12127820 */ /* 0x000fe20000400000 */
[----:B------:R-:W-:-:S04]  /*0490*/  FFMA R2, R2, 0.25, R11 ;  /* 0x3e80000002027823 */ /* 0x000fc8000000000b */
[----:B------:R-:W-:-:S04]  /*04a0*/  FADD R2, R2, 9.9999999747524270788e-07 ;  /* 0x358637bd02027421 */ /* 0x000fc80000000000 */
[----:B------:R-:W-:Y:S01]  /*04b0*/  FMUL R3, R2, R2 ;  /* 0x0000000202037220 */ /* 0x000fe20000400000 */
[----:B------:R-:W-:-:S03]  /*04c0*/  FADD R2, R7, R7 ;  /* 0x0000000707027221 */ /* 0x000fc60000000000 */
[----:B------:R-:W0:Y:S01]  /*04d0*/  MUFU.RCP R16, R3 ;  /* 0x0000000300107308 */ /* 0x000e220000001000 */
[--C-:B------:R-:W-:Y:S01]  /*04e0*/  FADD R15, R5, -R2.reuse ;  /* 0x80000002050f7221 */ /* 0x100fe20000000000 */
[----:B------:R-:W-:Y:S01]  /*04f0*/  FADD R17, R17, R2 ;  /* 0x0000000211117221 */ /* 0x000fe20000000000 */
[--C-:B------:R-:W-:Y:S02]  /*0500*/  FADD R2, R6, -R7.reuse ;  /* 0x8000000706027221 */ /* 0x100fe40000000000 */
[----:B------:R-:W-:Y:S01]  /*0510*/  FADD R15, R15, R0 ;  /* 0x000000000f0f7221 */ /* 0x000fe20000000000 */
[----:B------:R-:W-:Y:S01]  /*0520*/  FADD R0, -R12, R6 ;  /* 0x000000060c007221 */ /* 0x000fe20000000100 */
[----:B------:R-:W-:Y:S01]  /*0530*/  FMUL R19, R2, R2 ;  /* 0x0000000202137220 */ /* 0x000fe20000400000 */
[----:B------:R-:W2:Y:S01]  /*0540*/  FCHK P0, R24, R3 ;  /* 0x0000000318007302 */ /* 0x000ea20000000000 */
[----:B------:R-:W-:Y:S01]  /*0550*/  FMUL R15, R15, R15 ;  /* 0x0000000f0f0f7220 */ /* 0x000fe20000400000 */
[----:B------:R-:W-:Y:S01]  /*0560*/  FADD R0, R0, R7 ;  /* 0x0000000700007221 */ /* 0x000fe20000000000 */
[----:B------:R-:W-:-:S02]  /*0570*/  FMUL R17, R17, 0.16666667163372039795 ;  /* 0x3e2aaaab11117820 */ /* 0x000fc40000400000 */
[----:B------:R-:W-:Y:S01]  /*0580*/  FFMA R15, R15, 1.0833333730697631836, R20 ;  /* 0x3f8aaaab0f0f7823 */ /* 0x000fe20000000014 */
[----:B------:R-:W-:Y:S01]  /*0590*/  FMUL R14, R0, R0 ;  /* 0x00000000000e7220 */ /* 0x000fe20000400000 */
[----:B0-----:R-:W-:-:S03]  /*05a0*/  FFMA R13, -R3, R16, 1 ;  /* 0x3f800000030d7423 */ /* 0x001fc60000000110 */
[----:B------:R-:W-:Y:S01]  /*05b0*/  FMUL R22, R14, 1.0833333730697631836 ;  /* 0x3f8aaaab0e167820 */ /* 0x000fe20000400000 */
[----:B------:R-:W-:Y:S01]  /*05c0*/  FFMA R16, R16, R13, R16 ;  /* 0x0000000d10107223 */ /* 0x000fe20000000010 */
[----:B------:R-:W-:Y:S02]  /*05d0*/  FADD R13, R9, R9 ;  /* 0x00000009090d7221 */ /* 0x000fe40000000000 */
[----:B------:R-:W-:Y:S01]  /*05e0*/  FFMA R22, R19, 0.25, R22 ;  /* 0x3e80000013167823 */ /* 0x000fe20000000016 */
[----:B------:R-:W-:Y:S01]  /*05f0*/  FFMA R21, R16, 0.10000000149011611938, RZ ;  /* 0x3dcccccd10157823 */ /* 0x000fe200000000ff */
[----:B------:R-:W-:-:S03]  /*0600*/  FFMA R0, R6, -7, R13 ;  /* 0xc0e0000006007823 */ /* 0x000fc6000000000d */
[----:B------:R-:W-:Y:S01]  /*0610*/  FFMA R2, -R3, R21, 0.10000000149011611938 ;  /* 0x3dcccccd03027423 */ /* 0x000fe20000000115 */
[----:B------:R-:W-:-:S03]  /*0620*/  FFMA R0, R5, 11, R0 ;  /* 0x4130000005007823 */ /* 0x000fc60000000000 */
[----:B------:R-:W-:Y:S01]  /*0630*/  FFMA R16, R16, R2, R21 ;  /* 0x0000000210107223 */ /* 0x000fe20000000015 */
[----:B------:R-:W-:Y:S01]  /*0640*/  FMUL R19, R0, 0.16666667163372039795 ;  /* 0x3e2aaaab00137820 */ /* 0x000fe20000400000 */
[----:B--2---:R-:W-:Y:S06]  /*0650*/  @!P0 BRA `(.L_x_155) ;  /* 0x0000000000108947 */ /* 0x004fec0003800000 */
[----:B------:R-:W-:Y:S01]  /*0660*/  HFMA2 R0, -RZ, RZ, 1.44921875, -19.203125 ;  /* 0x3dcccccdff007431 */ /* 0x000fe200000001ff */
[----:B------:R-:W-:-:S07]  /*0670*/  MOV R2, 0x690 ;  /* 0x0000069000027802 */ /* 0x000fce0000000f00 */
[----:B-1-3--:R-:W-:Y:S05]  /*0680*/  CALL.REL.NOINC `($__internal_3_$__cuda_sm3x_div_rn_noftz_f32_slowpath) ;  /* 0x0000000800b07944 */ /* 0x00afea0003c00000 */
[----:B------:R-:W-:-:S07]  /*0690*/  MOV R16, R0 ;  /* 0x0000000000107202 */ /* 0x000fce0000000f00 */
.L_x_155:
[----:B------:R-:W-:Y:S05]  /*06a0*/  BSYNC.RECONVERGENT B1 ;  /* 0x0000000000017941 */ /* 0x000fea0003800200 */
.L_x_154:
[----:B------:R-:W-:Y:S01]  /*06b0*/  FADD R22, R22, 9.9999999747524270788e-07 ;  /* 0x358637bd16167421 */ /* 0x000fe20000000000 */
[----:B------:R-:W-:Y:S01]  /*06c0*/  UMOV UR6, 0x3f19999a ;  /* 0x3f19999a00067882 */ /* 0x000fe20000000000 */
[----:B------:R-:W-:Y:S01]  /*06d0*/  BSSY.RECONVERGENT B1, `(.L_x_156) ;  /* 0x0000010000017945 */ /* 0x000fe20003800200 */
[----:B------:R-:W-:Y:S01]  /*06e0*/  MOV R21, UR6 ;  /* 0x0000000600157c02 */ /* 0x000fe20008000f00 */
[----:B------:R-:W-:-:S04]  /*06f0*/  FMUL R2, R22, R22 ;  /* 0x0000001616027220 */ /* 0x000fc80000400000 */
[----:B------:R-:W0:Y:S08]  /*0700*/  MUFU.RCP R22, R2 ;  /* 0x0000000200167308 */ /* 0x000e300000001000 */
[----:B------:R-:W2:Y:S01]  /*0710*/  FCHK P0, R21, R2 ;  /* 0x0000000215007302 */ /* 0x000ea20000000000 */
[----:B0-----:R-:W-:-:S04]  /*0720*/  FFMA R3, -R2, R22, 1 ;  /* 0x3f80000002037423 */ /* 0x001fc80000000116 */
[----:B------:R-:W-:-:S04]  /*0730*/  FFMA R22, R22, R3, R22 ;  /* 0x0000000316167223 */ /* 0x000fc80000000016 */
[----:B------:R-:W-:-:S04]  /*0740*/  FFMA R3, R22, 0.60000002384185791016, RZ ;  /* 0x3f19999a16037823 */ /* 0x000fc800000000ff */
[----:B------:R-:W-:-:S04]  /*0750*/  FFMA R0, -R2, R3, 0.60000002384185791016 ;  /* 0x3f19999a02007423 */ /* 0x000fc80000000103 */
[----:B------:R-:W-:Y:S01]  /*0760*/  FFMA R22, R22, R0, R3 ;  /* 0x0000000016167223 */ /* 0x000fe20000000003 */
[----:B--2---:R-:W-:Y:S06]  /*0770*/  @!P0 BRA `(.L_x_157) ;  /* 0x0000000000148947 */ /* 0x004fec0003800000 */
[----:B------:R-:W-:Y:S01]  /*0780*/  HFMA2 R0, -RZ, RZ, 1.7744140625, -0.002735137939453125 ;  /* 0x3f19999aff007431 */ /* 0x000fe200000001ff */
[----:B------:R-:W-:Y:S02]  /*0790*/  MOV R3, R2 ;  /* 0x0000000200037202 */ /* 0x000fe40000000f00 */
[----:B------:R-:W-:-:S07]  /*07a0*/  MOV R2, 0x7c0 ;  /* 0x000007c000027802 */ /* 0x000fce0000000f00 */
[----:B-1-3--:R-:W-:Y:S05]  /*07b0*/  CALL.REL.NOINC `($__internal_3_$__cuda_sm3x_div_rn_noftz_f32_slowpath) ;  /* 0x0000000800647944 */ /* 0x00afea0003c00000 */
[----:B------:R-:W-:-:S07]  /*07c0*/  MOV R22, R0 ;  /* 0x0000000000167202 */ /* 0x000fce0000000f00 */
.L_x_157:
[----:B------:R-:W-:Y:S05]  /*07d0*/  BSYNC.RECONVERGENT B1 ;  /* 0x0000000000017941 */ /* 0x000fea0003800200 */
.L_x_156:
        /* <DEDUP_REMOVED lines=9> */
[----:B------:R-:W-:-:S04]  /*0870*/  FFMA R3, R0, 0.30000001192092895508, RZ ;  /* 0x3e99999a00037823 */ /* 0x000fc800000000ff */
[----:B------:R-:W-:-:S04]  /*0880*/  FFMA R2, -R15, R3, 0.30000001192092895508 ;  /* 0x3e99999a0f027423 */ /* 0x000fc80000000103 */
[----:B------:R-:W-:Y:S01]  /*0890*/  FFMA R0, R0, R2, R3 ;  /* 0x0000000200007223 */ /* 0x000fe20000000003 */
[----:B--2---:R-:W-:Y:S06]  /*08a0*/  @!P0 BRA `(.L_x_159) ;  /* 0x0000000000108947 */ /* 0x004fec0003800000 */
[----:B------:R-:W-:Y:S01]  /*08b0*/  HFMA2 R0, -RZ, RZ, 1.6494140625, -0.002735137939453125 ;  /* 0x3e99999aff007431 */ /* 0x000fe200000001ff */
[----:B------:R-:W-:Y:S02]  /*08c0*/  MOV R3, R15 ;  /* 0x0000000f00037202 */ /* 0x000fe40000000f00 */
[----:B------:R-:W-:-:S07]  /*08d0*/  MOV R2, 0x8f0 ;  /* 0x000008f000027802 */ /* 0x000fce0000000f00 */
[----:B-1-3--:R-:W-:Y:S05]  /*08e0*/  CALL.REL.NOINC `($__internal_3_$__cuda_sm3x_div_rn_noftz_f32_slowpath) ;  /* 0x0000000800187944 */ /* 0x00afea0003c00000 */
.L_x_159:
[----:B------:R-:W-:Y:S05]  /*08f0*/  BSYNC.RECONVERGENT B1 ;  /* 0x0000000000017941 */ /* 0x000fea0003800200 */
.L_x_158:
[----:B------:R-:W-:Y:S01]  /*0900*/  FADD R3, R22, R16 ;  /* 0x0000001016037221 */ /* 0x000fe20000000000 */
[----:B------:R-:W-:Y:S01]  /*0910*/  FMUL R16, R19, R16 ;  /* 0x0000001013107220 */ /* 0x000fe20000400000 */
[----:B------:R-:W-:Y:S02]  /*0920*/  BSSY.RECONVERGENT B1, `(.L_x_160) ;  /* 0x0000010000017945 */ /* 0x000fe40003800200 */
[----:B------:R-:W-:Y:S01]  /*0930*/  FADD R21, R3, R0 ;  /* 0x0000000003157221 */ /* 0x000fe20000000000 */
[----:B------:R-:W-:-:S03]  /*0940*/  FFMA R17, R17, R22, R16 ;  /* 0x0000001611117223 */ /* 0x000fc60000000010 */
[----:B------:R-:W0:Y:S01]  /*0950*/  MUFU.RCP R2, R21 ;  /* 0x0000001500027308 */ /* 0x000e220000001000 */
[----:B------:R-:W-:-:S07]  /*0960*/  FFMA R0, R18, R0, R17 ;  /* 0x0000000012007223 */ /* 0x000fce0000000011 */
[----:B------:R-:W2:Y:S01]  /*0970*/  FCHK P0, R0, R21 ;  /* 0x0000001500007302 */ /* 0x000ea20000000000 */
[----:B0-----:R-:W-:-:S04]  /*0980*/  FFMA R3, -R21, R2, 1 ;  /* 0x3f80000015037423 */ /* 0x001fc80000000102 */
[----:B------:R-:W-:-:S04]  /*0990*/  FFMA R3, R2, R3, R2 ;  /* 0x0000000302037223 */ /* 0x000fc80000000002 */
[----:B------:R-:W-:-:S04]  /*09a0*/  FFMA R2, R0, R3, RZ ;  /* 0x0000000300027223 */ /* 0x000fc800000000ff */
[----:B------:R-:W-:-:S04]  /*09b0*/  FFMA R15, -R21, R2, R0 ;  /* 0x00000002150f7223 */ /* 0x000fc80000000100 */
[----:B------:R-:W-:Y:S01]  /*09c0*/  FFMA R15, R3, R15, R2 ;  /* 0x0000000f030f7223 */ /* 0x000fe20000000002 */
[----:B--2---:R-:W-:Y:S06]  /*09d0*/  @!P0 BRA `(.L_x_161) ;  /* 0x0000000000108947 */ /* 0x004fec0003800000 */
[----:B------:R-:W-:Y:S02]  /*09e0*/  MOV R3, R21 ;  /* 0x0000001500037202 */ /* 0x000fe40000000f00 */
[----:B------:R-:W-:-:S07]  /*09f0*/  MOV R2, 0xa10 ;  /* 0x00000a1000027802 */ /* 0x000fce0000000f00 */
[----:B-1-3--:R-:W-:Y:S05]  /*0a00*/  CALL.REL.NOINC `($__internal_3_$__cuda_sm3x_div_rn_noftz_f32_slowpath) ;  /* 0x0000000400d07944 */ /* 0x00afea0003c00000 */
[----:B------:R-:W-:-:S07]  /*0a10*/  MOV R15, R0 ;  /* 0x00000000000f7202 */ /* 0x000fce0000000f00 */
.L_x_161:
[----:B------:R-:W-:Y:S05]  /*0a20*/  BSYNC.RECONVERGENT B1 ;  /* 0x0000000000017941 */ /* 0x000fea0003800200 */
.L_x_160:
[--C-:B---3--:R-:W-:Y:S01]  /*0a30*/  FADD R13, -R13, R8.reuse ;  /* 0x000000080d0d7221 */ /* 0x108fe20000000100 */
[----:B------:R-:W-:Y:S01]  /*0a40*/  FFMA R0, R9, -4, R8 ;  /* 0xc080000009007823 */ /* 0x000fe20000000008 */
[----:B------:R-:W-:Y:S01]  /*0a50*/  FMUL R2, R6, 3 ;  /* 0x4040000006027820 */ /* 0x000fe20000400000 */
[----:B------:R-:W-:Y:S01]  /*0a60*/  UMOV UR6, 0x3dcccccd ;  /* 0x3dcccccd00067882 */ /* 0x000fe20000000000 */
[----:B------:R-:W-:Y:S01]  /*0a70*/  FADD R13, R13, R6 ;  /* 0x000000060d0d7221 */ /* 0x000fe20000000000 */
[----:B------:R-:W-:Y:S01]  /*0a80*/  MOV R16, UR6 ;  /* 0x0000000600107c02 */ /* 0x000fe20008000f00 */
[----:B------:R-:W-:Y:S01]  /*0a90*/  FADD R0, R0, R2 ;  /* 0x0000000200007221 */ /* 0x000fe20000000000 */
[----:B------:R-:W-:Y:S01]  /*0aa0*/  FADD R8, R8, R8 ;  /* 0x0000000808087221 */ /* 0x000fe20000000000 */
[----:B------:R-:W-:Y:S01]  /*0ab0*/  FMUL R13, R13, R13 ;  /* 0x0000000d0d0d7220 */ /* 0x000fe20000400000 */
[C---:B------:R-:W-:Y:S01]  /*0ac0*/  FFMA R10, R5.reuse, 5, R10 ;  /* 0x40a00000050a7823 */ /* 0x040fe2000000000a */
[----:B------:R-:W-:Y:S01]  /*0ad0*/  FMUL.D4 R0, R0, R0 ;  /* 0x0000000000007220 */ /* 0x000fe20000200000 */
[----:B------:R-:W-:Y:S01]  /*0ae0*/  FFMA R2, R5, -4, R2 ;  /* 0xc080000005027823 */ /* 0x000fe20000000002 */
[----:B------:R-:W-:Y:S01]  /*0af0*/  BSSY.RECONVERGENT B1, `(.L_x_162) ;  /* 0x000001e000017945 */ /* 0x000fe20003800200 */
[----:B------:R-:W-:Y:S01]  /*0b00*/  FADD R10, R10, -R7 ;  /* 0x800000070a0a7221 */ /* 0x000fe20000000000 */
[----:B------:R-:W-:Y:S01]  /*0b10*/  FFMA R0, R13, 1.0833333730697631836, R0 ;  /* 0x3f8aaaab0d007823 */ /* 0x000fe20000000000 */
[----:B------:R-:W-:Y:S01]  /*0b20*/  FFMA R13, R6, 5, -R9 ;  /* 0x40a00000060d7823 */ /* 0x000fe20000000809 */
[----:B------:R-:W-:-:S02]  /*0b30*/  FADD R7, R2, R7 ;  /* 0x0000000702077221 */ /* 0x000fc40000000000 */
[----:B------:R-:W-:Y:S01]  /*0b40*/  FADD R0, R0, 9.9999999747524270788e-07 ;  /* 0x358637bd00007421 */ /* 0x000fe20000000000 */
[----:B------:R-:W-:Y:S01]  /*0b50*/  FADD R12, R12, R13 ;  /* 0x0000000d0c0c7221 */ /* 0x000fe20000000000 */
[----:B------:R-:W-:Y:S01]  /*0b60*/  FFMA R13, R9, -7, R8 ;  /* 0xc0e00000090d7823 */ /* 0x000fe20000000008 */
[----:B------:R-:W-:Y:S01]  /*0b70*/  FADD R9, -R5, R9 ;  /* 0x0000000905097221 */ /* 0x000fe20000000100 */
[----:B------:R-:W-:Y:S01]  /*0b80*/  FMUL R3, R0, R0 ;  /* 0x0000000000037220 */ /* 0x000fe20000400000 */
[----:B------:R-:W-:Y:S01]  /*0b90*/  FMUL.D4 R7, R7, R7 ;  /* 0x0000000707077220 */ /* 0x000fe20000200000 */
[----:B------:R-:W-:Y:S01]  /*0ba0*/  FFMA R8, R6, 11, R13 ;  /* 0x4130000006087823 */ /* 0x000fe2000000000d */
[----:B------:R-:W-:Y:S01]  /*0bb0*/  FMUL R2, R9, R9 ;  /* 0x0000000909027220 */ /* 0x000fe20000400000 */
[----:B------:R-:W0:Y:S01]  /*0bc0*/  MUFU.RCP R0, R3 ;  /* 0x0000000300007308 */ /* 0x000e220000001000 */
[----:B------:R-:W-:Y:S01]  /*0bd0*/  FFMA R14, R14, 1.0833333730697631836, R7 ;  /* 0x3f8aaaab0e0e7823 */ /* 0x000fe20000000007 */
[----:B------:R-:W-:Y:S01]  /*0be0*/  FMUL R7, R10, 0.16666667163372039795 ;  /* 0x3e2aaaab0a077820 */ /* 0x000fe20000400000 */
[----:B------:R-:W-:Y:S01]  /*0bf0*/  FFMA R11, R2, 0.25, R11 ;  /* 0x3e800000020b7823 */ /* 0x000fe2000000000b */
[----:B------:R-:W-:Y:S01]  /*0c00*/  FMUL R6, R12, 0.16666667163372039795 ;  /* 0x3e2aaaab0c067820 */ /* 0x000fe20000400000 */
[----:B------:R-:W-:-:S03]  /*0c10*/  FMUL R8, R8, 0.16666667163372039795 ;  /* 0x3e2aaaab08087820 */ /* 0x000fc60000400000 */
[----:B------:R-:W2:Y:S01]  /*0c20*/  FCHK P0, R16, R3 ;  /* 0x0000000310007302 */ /* 0x000ea20000000000 */
[----:B0-----:R-:W-:-:S04]  /*0c30*/  FFMA R17, -R3, R0, 1 ;  /* 0x3f80000003117423 */ /* 0x001fc80000000100 */
[----:B------:R-:W-:-:S04]  /*0c40*/  FFMA R0, R0, R17, R0 ;  /* 0x0000001100007223 */ /* 0x000fc80000000000 */
[----:B------:R-:W-:-:S04]  /*0c50*/  FFMA R17, R0, 0.10000000149011611938, RZ ;  /* 0x3dcccccd00117823 */ /* 0x000fc800000000ff */
[----:B------:R-:W-:-:S04]  /*0c60*/  FFMA R9, -R3, R17, 0.10000000149011611938 ;  /* 0x3dcccccd03097423 */ /* 0x000fc80000000111 */
[----:B------:R-:W-:Y:S01]  /*0c70*/  FFMA R9, R0, R9, R17 ;  /* 0x0000000900097223 */ /* 0x000fe20000000011 */
[----:B--2---:R-:W-:Y:S06]  /*0c80*/  @!P0 BRA `(.L_x_163) ;  /* 0x0000000000108947 */ /* 0x004fec0003800000 */
[----:B------:R-:W-:Y:S01]  /*0c90*/  HFMA2 R0, -RZ, RZ, 1.44921875, -19.203125 ;  /* 0x3dcccccdff007431 */ /* 0x000fe200000001ff */
[----:B------:R-:W-:-:S07]  /*0ca0*/  MOV R2, 0xcc0 ;  /* 0x00000cc000027802 */ /* 0x000fce0000000f00 */
[----:B-1----:R-:W-:Y:S05]  /*0cb0*/  CALL.REL.NOINC `($__internal_3_$__cuda_sm3x_div_rn_noftz_f32_slowpath) ;  /* 0x0000000400247944 */ /* 0x002fea0003c00000 */
[----:B------:R-:W-:-:S07]  /*0cc0*/  MOV R9, R0 ;  /* 0x0000000000097202 */ /* 0x000fce0000000f00 */
.L_x_163:
[----:B------:R-:W-:Y:S05]  /*0cd0*/  BSYNC.RECONVERGENT B1 ;  /* 0x0000000000017941 */ /* 0x000fea0003800200 */
.L_x_162:
        /* <DEDUP_REMOVED lines=16> */
[----:B-1----:R-:W-:Y:S05]  /*0de0*/  CALL.REL.NOINC `($__internal_3_$__cuda_sm3x_div_rn_noftz_f32_slowpath) ;  /* 0x0000000000d87944 */ /* 0x002fea0003c00000 */
[----:B------:R-:W-:-:S07]  /*0df0*/  MOV R10, R0 ;  /* 0x00000000000a7202 */ /* 0x000fce0000000f00 */
.L_x_165:
[----:B------:R-:W-:Y:S05]  /*0e00*/  BSYNC.RECONVERGENT B1 ;  /* 0x0000000000017941 */ /* 0x000fea0003800200 */
.L_x_164:
        /* <DEDUP_REMOVED lines=16> */
[----:B-1----:R-:W-:Y:S05]  /*0f10*/  CALL.REL.NOINC `($__internal_3_$__cuda_sm3x_div_rn_noftz_f32_slowpath) ;  /* 0x00000000008c7944 */ /* 0x002fea0003c00000 */
.L_x_167:
[----:B------:R-:W-:Y:S05]  /*0f20*/  BSYNC.RECONVERGENT B1 ;  /* 0x0000000000017941 */ /* 0x000fea0003800200 */
.L_x_166:
[----:B------:R-:W-:Y:S01]  /*0f30*/  FADD R3, R10, R9 ;  /* 0x000000090a037221 */ /* 0x000fe20000000000 */
[----:B------:R-:W-:Y:S03]  /*0f40*/  BSSY.RECONVERGENT B1, `(.L_x_168) ;  /* 0x0000011000017945 */ /* 0x000fe60003800200 */
[----:B------:R-:W-:Y:S01]  /*0f50*/  FADD R11, R3, R0 ;  /* 0x00000000030b7221 */ /* 0x000fe20000000000 */
[----:B------:R-:W-:-:S03]  /*0f60*/  FMUL R3, R6, R10 ;  /* 0x0000000a06037220 */ /* 0x000fc60000400000 */
[----:B------:R-:W0:Y:S01]  /*0f70*/  MUFU.RCP R2, R11 ;  /* 0x0000000b00027308 */ /* 0x000e220000001000 */
[----:B------:R-:W-:-:S04]  /*0f80*/  FFMA R8, R8, R9, R3 ;  /* 0x0000000908087223 */ /* 0x000fc80000000003 */
[----:B------:R-:W-:-:S04]  /*0f90*/  FFMA R0, R7, R0, R8 ;  /* 0x0000000007007223 */ /* 0x000fc80000000008 */
        /* <DEDUP_REMOVED lines=9> */
[----:B-1----:R-:W-:Y:S05]  /*1030*/  CALL.REL.NOINC `($__internal_3_$__cuda_sm3x_div_rn_noftz_f32_slowpath) ;  /* 0x0000000000447944 */ /* 0x002fea0003c00000 */
[----:B------:R-:W-:-:S07]  /*1040*/  MOV R8, R0 ;  /* 0x0000000000087202 */ /* 0x000fce0000000f00 */
.L_x_169:
[----:B------:R-:W-:Y:S05]  /*1050*/  BSYNC.RECONVERGENT B1 ;  /* 0x0000000000017941 */ /* 0x000fea0003800200 */
.L_x_168:
[----:B------:R-:W0:Y:S01]  /*1060*/  LDC.64 R2, c[0x0][0x380] ;  /* 0x0000e000ff027b82 */ /* 0x000e220000000a00 */
[----:B------:R-:W2:Y:S07]  /*1070*/  LDCU UR6, c[0x0][0x3a0] ;  /* 0x00007400ff0677ac */ /* 0x000eae0008000800 */
[----:B------:R-:W3:Y:S08]  /*1080*/  LDC R0, c[0x0][0x39c] ;  /* 0x0000e700ff007b82 */ /* 0x000ef00000000800 */
[----:B------:R-:W4:Y:S01]  /*1090*/  LDC.64 R6, c[0x0][0x390] ;  /* 0x0000e400ff067b82 */ /* 0x000f220000000a00 */
[----:B0-----:R-:W-:-:S06]  /*10a0*/  IMAD.WIDE.U32 R2, R4, 0x4, R2 ;  /* 0x0000000404027825 */ /* 0x001fcc00078e0002 */
[----:B------:R-:W5:Y:S01]  /*10b0*/  LDG.E R2, desc[UR4][R2.64] ;  /* 0x0000000402027981 */ /* 0x000f62000c1e1900 */
[----:B-1----:R-:W-:Y:S01]  /*10c0*/  FMUL R5, R5, 0.6666666865348815918 ;  /* 0x3f2aaaab05057820 */ /* 0x002fe20000400000 */
[----:B------:R-:W-:Y:S01]  /*10d0*/  FADD R8, -R8, R15 ;  /* 0x0000000f08087221 */ /* 0x000fe20000000100 */
[----:B---3--:R-:W-:-:S03]  /*10e0*/  FMUL R0, R0, 0.6666666865348815918 ;  /* 0x3f2aaaab00007820 */ /* 0x008fc60000400000 */
[----:B--2---:R-:W-:Y:S01]  /*10f0*/  FMUL R8, R8, UR6 ;  /* 0x0000000608087c20 */ /* 0x004fe20008400000 */
[----:B-----5:R-:W-:Y:S01]  /*1100*/  FFMA R9, R2, 0.3333333432674407959, R5 ;  /* 0x3eaaaaab02097823 */ /* 0x020fe20000000005 */
[----:B----4-:R-:W-:-:S04]  /*1110*/  IMAD.WIDE.U32 R4, R4, 0x4, R6 ;  /* 0x0000000404047825 */ /* 0x010fc800078e0006 */
[----:B------:R-:W-:-:S05]  /*1120*/  FFMA R9, R8, -R0, R9 ;  /* 0x8000000008097223 */ /* 0x000fca0000000009 */
[----:B------:R-:W-:Y:S01]  /*1130*/  STG.E desc[UR4][R4.64], R9 ;  /* 0x0000000904007986 */ /* 0x000fe2000c101904 */
[----:B------:R-:W-:Y:S05]  /*1140*/  EXIT ;  /* 0x000000000000794d */ /* 0x000fea0003800000 */
        .weak           $__internal_3_$__cuda_sm3x_div_rn_noftz_f32_slowpath
        .type           $__internal_3_$__cuda_sm3x_div_rn_noftz_f32_slowpath,@function
        .size           $__internal_3_$__cuda_sm3x_div_rn_noftz_f32_slowpath,(.L_x_346 - $__internal_3_$__cuda_sm3x_div_rn_noftz_f32_slowpath)
$__internal_3_$__cuda_sm3x_div_rn_noftz_f32_slowpath:
        /* <DEDUP_REMOVED lines=34> */
.L_x_171:
[----:B------:R-:W-:Y:S01]  /*1370*/  LEA R24, R20, 0xc0800000, 0x17 ;  /* 0xc080000014187811 */ /* 0x000fe200078eb8ff */
[----:B------:R-:W-:Y:S01]  /*1380*/  BSSY.RECONVERGENT B3, `(.L_x_176) ;  /* 0x0000036000037945 */ /* 0x000fe20003800200 */
[----:B------:R-:W-:Y:S02]  /*1390*/  IADD3 R23, PT, PT, R23, -0x7f, RZ ;  /* 0xffffff8117177810 */ /* 0x000fe40007ffe0ff */
[----:B------:R-:W-:-:S03]  /*13a0*/  IADD3 R27, PT, PT, -R24, R3, RZ ;  /* 0x00000003181b7210 */ /* 0x000fc60007ffe1ff */
[----:B------:R-:W-:Y:S01]  /*13b0*/  IMAD R0, R23, -0x800000, R0 ;  /* 0xff80000017007824 */ /* 0x000fe200078e0200 */
[----:B------:R-:W0:Y:S01]  /*13c0*/  MUFU.RCP R24, R27 ;  /* 0x0000001b00187308 */ /* 0x000e220000001000 */
[----:B------:R-:W-:-:S04]  /*13d0*/  FADD.FTZ R3, -R27, -RZ ;  /* 0x800000ff1b037221 */ /* 0x000fc80000010100 */
[----:B0-----:R-:W-:-:S04]  /*13e0*/  FFMA R25, R24, R3, 1 ;  /* 0x3f80000018197423 */ /* 0x001fc80000000003 */
[----:B------:R-:W-:-:S04]  /*13f0*/  FFMA R25, R24, R25, R24 ;  /* 0x0000001918197223 */ /* 0x000fc80000000018 */
[----:B------:R-:W-:-:S04]  /*1400*/  FFMA R24, R0, R25, RZ ;  /* 0x0000001900187223 */ /* 0x000fc800000000ff */
[----:B------:R-:W-:-:S04]  /*1410*/  FFMA R26, R3, R24, R0 ;  /* 0x00000018031a7223 */ /* 0x000fc80000000000 */
[----:B------:R-:W-:Y:S01]  /*1420*/  FFMA R26, R25, R26, R24 ;  /* 0x0000001a191a7223 */ /* 0x000fe20000000018 */
[----:B------:R-:W-:-:S03]  /*1430*/  IADD3 R24, PT, PT, R23, 0x7f, -R20 ;  /* 0x0000007f17187810 */ /* 0x000fc60007ffe814 */
[----:B------:R-:W-:Y:S01]  /*1440*/  FFMA R3, R3, R26, R0 ;  /* 0x0000001a03037223 */ /* 0x000fe20000000000 */
[----:B------:R-:W-:-:S03]  /*1450*/  IADD3 R21, PT, PT, R24, R21, RZ ;  /* 0x0000001518157210 */ /* 0x000fc60007ffe0ff */
        /* <DEDUP_REMOVED lines=14> */
[CCC-:B------:R-:W-:Y:S01]  /*1540*/  FFMA.RZ R21, R25.reuse, R3.reuse, R26.reuse ;  /* 0x0000000319157223 */ /* 0x1c0fe2000000c01a */
[CCC-:B------:R-:W-:Y:S01]  /*1550*/  FFMA.RP R23, R25.reuse, R3.reuse, R26.reuse ;  /* 0x0000000319177223 */ /* 0x1c0fe2000000801a */
[----:B------:R-:W-:Y:S01]  /*1560*/  FFMA.RM R26, R25, R3, R26 ;  /* 0x00000003191a7223 */ /* 0x000fe2000000401a */
[C---:B------:R-:W-:Y:S02]  /*1570*/  IADD3 R3, PT, PT, R20.reuse, 0x20, RZ ;  /* 0x0000002014037810 */ /* 0x040fe40007ffe0ff */
[----:B------:R-:W-:Y:S02]  /*1580*/  LOP3.LUT R21, R21, 0x7fffff, RZ, 0xc0, !PT ;  /* 0x007fffff15157812 */ /* 0x000fe400078ec0ff */
[C---:B------:R-:W-:Y:S02]  /*1590*/  ISETP.NE.AND P2, PT, R20.reuse, RZ, PT ;  /* 0x000000ff1400720c */ /* 0x040fe40003f45270 */
[----:B------:R-:W-:Y:S02]  /*15a0*/  LOP3.LUT R24, R21, 0x800000, RZ, 0xfc, !PT ;  /* 0x0080000015187812 */ /* 0x000fe400078efcff */
[----:B------:R-:W-:-:S02]  /*15b0*/  ISETP.NE.AND P1, PT, R20, RZ, PT ;  /* 0x000000ff1400720c */ /* 0x000fc40003f25270 */
        /* <DEDUP_REMOVED lines=14> */
.L_x_178:
[----:B------:R-:W-:-:S04]  /*16a0*/  LOP3.LUT R0, R0, 0x80000000, RZ, 0xc0, !PT ;  /* 0x8000000000007812 */ /* 0x000fc800078ec0ff */
[----:B------:R-:W-:Y:S01]  /*16b0*/  LOP3.LUT R0, R0, 0x7f800000, RZ, 0xfc, !PT ;  /* 0x7f80000000007812 */ /* 0x000fe200078efcff */
[----:B------:R-:W-:Y:S06]  /*16c0*/  BRA `(.L_x_179) ;  /* 0x0000000000047947 */ /* 0x000fec0003800000 */
.L_x_177:
[----:B------:R-:W-:-:S07]  /*16d0*/  LEA R0, R21, R0, 0x17 ;  /* 0x0000000015007211 */ /* 0x000fce00078eb8ff */
.L_x_179:
[----:B------:R-:W-:Y:S05]  /*16e0*/  BSYNC.RECONVERGENT B3 ;  /* 0x0000000000037941 */ /* 0x000fea0003800200 */
.L_x_176:
[----:B------:R-:W-:Y:S05]  /*16f0*/  BRA `(.L_x_180) ;  /* 0x0000000000207947 */ /* 0x000fea0003800000 */
.L_x_175:
[----:B------:R-:W-:-:S04]  /*1700*/  LOP3.LUT R0, R3, 0x80000000, R0, 0x48, !PT ;  /* 0x8000000003007812 */ /* 0x000fc800078e4800 */
[----:B------:R-:W-:Y:S01]  /*1710*/  LOP3.LUT R0, R0, 0x7f800000, RZ, 0xfc, !PT ;  /* 0x7f80000000007812 */ /* 0x000fe200078efcff */
[----:B------:R-:W-:Y:S06]  /*1720*/  BRA `(.L_x_180) ;  /* 0x0000000000147947 */ /* 0x000fec0003800000 */
.L_x_174:
[----:B------:R-:W-:Y:S01]  /*1730*/  LOP3.LUT R0, R3, 0x80000000, R0, 0x48, !PT ;  /* 0x8000000003007812 */ /* 0x000fe200078e4800 */
[----:B------:R-:W-:Y:S06]  /*1740*/  BRA `(.L_x_180) ;  /* 0x00000000000c7947 */ /* 0x000fec0003800000 */
.L_x_173:
[----:B------:R-:W0:Y:S01]  /*1750*/  MUFU.RSQ R0, -QNAN ;  /* 0xffc0000000007908 */ /* 0x000e220000001400 */
[----:B------:R-:W-:Y:S05]  /*1760*/  BRA `(.L_x_180) ;  /* 0x0000000000047947 */ /* 0x000fea0003800000 */
.L_x_172:
[----:B------:R-:W-:-:S07]  /*1770*/  FADD.FTZ R0, R0, R3 ;  /* 0x0000000300007221 */ /* 0x000fce0000010000 */
.L_x_180:
[----:B------:R-:W-:Y:S05]  /*1780*/  BSYNC.RECONVERGENT B2 ;  /* 0x0000000000027941 */ /* 0x000fea0003800200 */
.L_x_170:
[----:B------:R-:W-:-:S04]  /*1790*/  HFMA2 R3, -RZ, RZ, 0, 0 ;  /* 0x00000000ff037431 */ /* 0x000fc800000001ff */
[----:B0-----:R-:W-:Y:S05]  /*17a0*/  RET.REL.NODEC R2 `(_Z16kernel_rk_stage3IL6Method1EEvPKfS2_Pfiff) ;  /* 0xffffffe802147950 */ /* 0x001fea0003c3ffff */
.L_x_181:
        /* <DEDUP_REMOVED lines=13> */
.L_x_346:


//--------------------- .text._Z16kernel_rk_stage2IL6Method1EEvPKfS2_Pfiff --------------------------
	.section	.text._Z16kernel_rk_stage2IL6Method1EEvPKfS2_Pfiff,"ax",@progbits
	.align	128
        .global         _Z16kernel_rk_stage2IL6Method1EEvPKfS2_Pfiff
        .type           _Z16kernel_rk_stage2IL6Method1EEvPKfS2_Pfiff,@function
        .size           _Z16kernel_rk_stage2IL6Method1EEvPKfS2_Pfiff,(.L_x_347 - _Z16kernel_rk_stage2IL6Method1EEvPKfS2_Pfiff)
        .other          _Z16kernel_rk_stage2IL6Method1EEvPKfS2_Pfiff,@"STO_CUDA_ENTRY STV_DEFAULT"
_Z16kernel_rk_stage2IL6Method1EEvPKfS2_Pfiff:
.text._Z16kernel_rk_stage2IL6Method1EEvPKfS2_Pfiff:
        /* <DEDUP_REMOVED lines=29> */
.L_x_184:
[----:B0-----:R-:W-:-:S05]  /*01d0*/  IADD3 R9, PT, PT, R4, -0x2, RZ ;  /* 0xfffffffe04097810 */ /* 0x001fca0007ffe0ff */
[----:B---3--:R-:W-:-:S06]  /*01e0*/  IMAD.WIDE.U32 R8, R9, 0x4, R2 ;  /* 0x0000000409087825 */ /* 0x008fcc00078e0002 */
[----:B------:R0:W5:Y:S01]  /*01f0*/  LDG.E R9, desc[UR4][R8.64] ;  /* 0x0000000408097981 */ /* 0x000162000c1e1900 */
[----:B------:R-:W-:Y:S05]  /*0200*/  BRA `(.L_x_186) ;  /* 0x00000000000c7947 */ /* 0x000fea0003800000 */
.L_x_185:
[----:B------:R-:W-:-:S13]  /*0210*/  ISETP.GT.U32.AND P0, PT, R12, 0x2, PT ;  /* 0x000000020c00780c */ /* 0x000fda0003f04070 */
[----:B------:R-:W-:Y:S05]  /*0220*/  @P0 BREAK.RELIABLE B0 ;  /* 0x0000000000000942 */ /* 0x000fea0003800100 */
[----:B------:R-:W-:Y:S05]  /*0230*/  @P0 BRA `(.L_x_187) ;  /* 0x0000000000140947 */ /* 0x000fea0003800000 */
.L_x_186:
[----:B------:R-:W-:Y:S05]  /*0240*/  BSYNC.RELIABLE B0 ;  /* 0x0000000000007941 */ /* 0x000fea0003800100 */
.L_x_183:
[----:B------:R-:W-:-:S05]  /*0250*/  IADD3 R11, PT, PT, R4, -0x3, RZ ;  /* 0xfffffffd040b7810 */ /* 0x000fca0007ffe0ff */
[----:B------:R-:W-:-:S05]  /*0260*/  IMAD.WIDE.U32 R2, R11, 0x4, R2 ;  /* 0x000000040b027825 */ /* 0x000fca00078e0002 */
[----:B0--3--:R0:W5:Y:S01]  /*0270*/  LDG.E R8, desc[UR4][R2.64] ;  /* 0x0000000402087981 */ /* 0x009162000c1e1900 */
[----:B------:R-:W-:Y:S05]  /*0280*/  BRA `(.L_x_188) ;  /* 0x0000000000287947 */ /* 0x000fea0003800000 */
.L_x_187:
[----:B------:R-:W-:Y:S01]  /*0290*/  ISETP.NE.AND P0, PT, R12, 0x1f, PT ;  /* 0x0000001f0c00780c */ /* 0x000fe20003f05270 */
[----:B------:R-:W-:-:S12]  /*02a0*/  BSSY.RELIABLE B2, `(.L_x_189) ;  /* 0x0000007000027945 */ /* 0x000fd80003800100 */
[----:B------:R-:W-:Y:S05]  /*02b0*/  @P0 BRA `(.L_x_190) ;  /* 0x0000000000080947 */ /* 0x000fea0003800000 */
[----:B----4-:R2:W5:Y:S01]  /*02c0*/  LDG.E R7, desc[UR4][R10.64+0x4] ;  /* 0x000004040a077981 */ /* 0x010562000c1e1900 */
[----:B------:R-:W-:Y:S05]  /*02d0*/  BRA `(.L_x_191) ;  /* 0x00000000000c7947 */ /* 0x000fea0003800000 */
.L_x_190:
[----:B------:R-:W-:-:S13]  /*02e0*/  ISETP.GE.U32.AND P0, PT, R12, 0x1e, PT ;  /* 0x0000001e0c00780c */ /* 0x000fda0003f06070 */
[----:B------:R-:W-:Y:S05]  /*02f0*/  @!P0 BREAK.RELIABLE B2 ;  /* 0x0000000000028942 */ /* 0x000fea0003800100 */
[----:B------:R-:W-:Y:S05]  /*0300*/  @!P0 BRA `(.L_x_188) ;  /* 0x0000000000088947 */ /* 0x000fea0003800000 */
.L_x_191:
[----:B------:R-:W-:Y:S05]  /*0310*/  BSYNC.RELIABLE B2 ;  /* 0x0000000000027941 */ /* 0x000fea0003800100 */
.L_x_189:
[----:B0-----:R0:W5:Y:S02]  /*0320*/  LDG.E R0, desc[UR4][R10.64+0x8] ;  /* 0x000008040a007981 */ /* 0x001164000c1e1900 */
.L_x_188:
[----:B------:R-:W-:Y:S05]  /*0330*/  BSYNC.RECONVERGENT B1 ;  /* 0x0000000000017941 */ /* 0x000fea0003800200 */
.L_x_182:
        /* <DEDUP_REMOVED lines=52> */
[----:B-1-3--:R-:W-:Y:S05]  /*0680*/  CALL.REL.NOINC `($__internal_4_$__cuda_sm3x_div_rn_noftz_f32_slowpath) ;  /* 0x0000000800b07944 */ /* 0x00afea0003c00000 */
[----:B------:R-:W-:-:S07]  /*0690*/  MOV R16, R0 ;  /* 0x0000000000107202 */ /* 0x000fce0000000f00 */
.L_x_193:
[----:B------:R-:W-:Y:S05]  /*06a0*/  BSYNC.RECONVERGENT B1 ;  /* 0x0000000000017941 */ /* 0x000fea0003800200 */
.L_x_192:
        /* <DEDUP_REMOVED lines=16> */
[----:B-1-3--:R-:W-:Y:S05]  /*07b0*/  CALL.REL.NOINC `($__internal_4_$__cuda_sm3x_div_rn_noftz_f32_slowpath) ;  /* 0x0000000800647944 */ /* 0x00afea0003c00000 */
[----:B------:R-:W-:-:S07]  /*07c0*/  MOV R22, R0 ;  /* 0x0000000000167202 */ /* 0x000fce0000000f00 */
.L_x_195:
[----:B------:R-:W-:Y:S05]  /*07d0*/  BSYNC.RECONVERGENT B1 ;  /* 0x0000000000017941 */ /* 0x000fea0003800200 */
.L_x_194:
        /* <DEDUP_REMOVED lines=16> */
[----:B-1-3--:R-:W-:Y:S05]  /*08e0*/  CALL.REL.NOINC `($__internal_4_$__cuda_sm3x_div_rn_noftz_f32_slowpath) ;  /* 0x0000000800187944 */ /* 0x00afea0003c00000 */
.L_x_197:
[----:B------:R-:W-:Y:S05]  /*08f0*/  BSYNC.RECONVERGENT B1 ;  /* 0x0000000000017941 */ /* 0x000fea0003800200 */
.L_x_196:
        /* <DEDUP_REMOVED lines=16> */
[----:B-1-3--:R-:W-:Y:S05]  /*0a00*/  CALL.REL.NOINC `($__internal_4_$__cuda_sm3x_div_rn_noftz_f32_slowpath) ;  /* 0x0000000400d07944 */ /* 0x00afea0003c00000 */
[----:B------:R-:W-:-:S07]  /*0a10*/  MOV R15, R0 ;  /* 0x00000000000f7202 */ /* 0x000fce0000000f00 */
.L_x_199:
[----:B------:R-:W-:Y:S05]  /*0a20*/  BSYNC.RECONVERGENT B1 ;  /* 0x0000000000017941 */ /* 0x000fea0003800200 */
.L_x_198:
        /* <DEDUP_REMOVED lines=40> */
[----:B-1----:R-:W-:Y:S05]  /*0cb0*/  CALL.REL.NOINC `($__internal_4_$__cuda_sm3x_div_rn_noftz_f32_slowpath) ;  /* 0x0000000400247944 */ /* 0x002fea0003c00000 */
[----:B------:R-:W-:-:S07]  /*0cc0*/  MOV R9, R0 ;  /* 0x0000000000097202 */ /* 0x000fce0000000f00 */
.L_x_201:
[----:B------:R-:W-:Y:S05]  /*0cd0*/  BSYNC.RECONVERGENT B1 ;  /* 0x0000000000017941 */ /* 0x000fea0003800200 */
.L_x_200:
        /* <DEDUP_REMOVED lines=16> */
[----:B-1----:R-:W-:Y:S05]  /*0de0*/  CALL.REL.NOINC `($__internal_4_$__cuda_sm3x_div_rn_noftz_f32_slowpath) ;  /* 0x0000000000d87944 */ /* 0x002fea0003c00000 */
[----:B------:R-:W-:-:S07]  /*0df0*/  MOV R10, R0 ;  /* 0x00000000000a7202 */ /* 0x000fce0000000f00 */
.L_x_203:
[----:B------:R-:W-:Y:S05]  /*0e00*/  BSYNC.RECONVERGENT B1 ;  /* 0x0000000000017941 */ /* 0x000fea0003800200 */
.L_x_202:
        /* <DEDUP_REMOVED lines=16> */
[----:B-1----:R-:W-:Y:S05]  /*0f10*/  CALL.REL.NOINC `($__internal_4_$__cuda_sm3x_div_rn_noftz_f32_slowpath) ;  /* 0x00000000008c7944 */ /* 0x002fea0003c00000 */
.L_x_205:
[----:B------:R-:W-:Y:S05]  /*0f20*/  BSYNC.RECONVERGENT B1 ;  /* 0x0000000000017941 */ /* 0x000fea0003800200 */
.L_x_204:
        /* <DEDUP_REMOVED lines=16> */
[----:B-1----:R-:W-:Y:S05]  /*1030*/  CALL.REL.NOINC `($__internal_4_$__cuda_sm3x_div_rn_noftz_f32_slowpath) ;  /* 0x0000000000447944 */ /* 0x002fea0003c00000 */
[----:B------:R-:W-:-:S07]  /*1040*/  MOV R8, R0 ;  /* 0x0000000000087202 */ /* 0x000fce0000000f00 */
.L_x_207:
[----:B------:R-:W-:Y:S05]  /*1050*/  BSYNC.RECONVERGENT B1 ;  /* 0x0000000000017941 */ /* 0x000fea0003800200 */
.L_x_206:
[----:B------:R-:W0:Y:S01]  /*1060*/  LDC.64 R2, c[0x0][0x380] ;  /* 0x0000e000ff027b82 */ /* 0x000e220000000a00 */
[----:B------:R-:W2:Y:S07]  /*1070*/  LDCU UR6, c[0x0][0x3a0] ;  /* 0x00007400ff0677ac */ /* 0x000eae0008000800 */
[----:B------:R-:W3:Y:S08]  /*1080*/  LDC R0, c[0x0][0x39c] ;  /* 0x0000e700ff007b82 */ /* 0x000ef00000000800 */
[----:B------:R-:W4:Y:S01]  /*1090*/  LDC.64 R6, c[0x0][0x390] ;  /* 0x0000e400ff067b82 */ /* 0x000f220000000a00 */
[----:B0-----:R-:W-:-:S06]  /*10a0*/  IMAD.WIDE.U32 R2, R4, 0x4, R2 ;  /* 0x0000000404027825 */ /* 0x001fcc00078e0002 */
[----:B------:R-:W5:Y:S01]  /*10b0*/  LDG.E R2, desc[UR4][R2.64] ;  /* 0x0000000402027981 */ /* 0x000f62000c1e1900 */
[----:B-1----:R-:W-:Y:S01]  /*10c0*/  FMUL R5, R5, 0.25 ;  /* 0x3e80000005057820 */ /* 0x002fe20000400000 */
[----:B------:R-:W-:Y:S01]  /*10d0*/  FADD R8, -R8, R15 ;  /* 0x0000000f08087221 */ /* 0x000fe20000000100 */
[----:B---3--:R-:W-:-:S03]  /*10e0*/  FMUL R0, R0, 0.25 ;  /* 0x3e80000000007820 */ /* 0x008fc60000400000 */
[----:B--2---:R-:W-:Y:S01]  /*10f0*/  FMUL R8, R8, UR6 ;  /* 0x0000000608087c20 */ /* 0x004fe20008400000 */
[----:B-----5:R-:W-:Y:S01]  /*1100*/  FFMA R9, R2, 0.75, R5 ;  /* 0x3f40000002097823 */ /* 0x020fe20000000005 */
[----:B----4-:R-:W-:-:S04]  /*1110*/  IMAD.WIDE.U32 R4, R4, 0x4, R6 ;  /* 0x0000000404047825 */ /* 0x010fc800078e0006 */
[----:B------:R-:W-:-:S05]  /*1120*/  FFMA R9, R8, -R0, R9 ;  /* 0x8000000008097223 */ /* 0x000fca0000000009 */
[----:B------:R-:W-:Y:S01]  /*1130*/  STG.E desc[UR4][R4.64], R9 ;  /* 0x0000000904007986 */ /* 0x000fe2000c101904 */
[----:B------:R-:W-:Y:S05]  /*1140*/  EXIT ;  /* 0x000000000000794d */ /* 0x000fea0003800000 */
        .weak           $__internal_4_$__cuda_sm3x_div_rn_noftz_f32_slowpath
        .type           $__internal_4_$__cuda_sm3x_div_rn_noftz_f32_slowpath,@function
        .size           $__internal_4_$__cuda_sm3x_div_rn_noftz_f32_slowpath,(.L_x_347 - $__internal_4_$__cuda_sm3x_div_rn_noftz_f32_slowpath)
$__internal_4_$__cuda_sm3x_div_rn_noftz_f32_slowpath:
        /* <DEDUP_REMOVED lines=34> */
.L_x_209:
        /* <DEDUP_REMOVED lines=51> */
.L_x_216:
[----:B------:R-:W-:-:S04]  /*16a0*/  LOP3.LUT R0, R0, 0x80000000, RZ, 0xc0, !PT ;  /* 0x8000000000007812 */ /* 0x000fc800078ec0ff */
[----:B------:R-:W-:Y:S01]  /*16b0*/  LOP3.LUT R0, R0, 0x7f800000, RZ, 0xfc, !PT ;  /* 0x7f80000000007812 */ /* 0x000fe200078efcff */
[----:B------:R-:W-:Y:S06]  /*16c0*/  BRA `(.L_x_217) ;  /* 0x0000000000047947 */ /* 0x000fec0003800000 */
.L_x_215:
[----:B------:R-:W-:-:S07]  /*16d0*/  LEA R0, R21, R0, 0x17 ;  /* 0x0000000015007211 */ /* 0x000fce00078eb8ff */
.L_x_217:
[----:B------:R-:W-:Y:S05]  /*16e0*/  BSYNC.RECONVERGENT B3 ;  /* 0x0000000000037941 */ /* 0x000fea0003800200 */
.L_x_214:
[----:B------:R-:W-:Y:S05]  /*16f0*/  BRA `(.L_x_218) ;  /* 0x0000000000207947 */ /* 0x000fea0003800000 */
.L_x_213:
[----:B------:R-:W-:-:S04]  /*1700*/  LOP3.LUT R0, R3, 0x80000000, R0, 0x48, !PT ;  /* 0x8000000003007812 */ /* 0x000fc800078e4800 */
[----:B------:R-:W-:Y:S01]  /*1710*/  LOP3.LUT R0, R0, 0x7f800000, RZ, 0xfc, !PT ;  /* 0x7f80000000007812 */ /* 0x000fe200078efcff */
[----:B------:R-:W-:Y:S06]  /*1720*/  BRA `(.L_x_218) ;  /* 0x0000000000147947 */ /* 0x000fec0003800000 */
.L_x_212:
[----:B------:R-:W-:Y:S01]  /*1730*/  LOP3.LUT R0, R3, 0x80000000, R0, 0x48, !PT ;  /* 0x8000000003007812 */ /* 0x000fe200078e4800 */
[----:B------:R-:W-:Y:S06]  /*1740*/  BRA `(.L_x_218) ;  /* 0x00000000000c7947 */ /* 0x000fec0003800000 */
.L_x_211:
[----:B------:R-:W0:Y:S01]  /*1750*/  MUFU.RSQ R0, -QNAN ;  /* 0xffc0000000007908 */ /* 0x000e220000001400 */
[----:B------:R-:W-:Y:S05]  /*1760*/  BRA `(.L_x_218) ;  /* 0x0000000000047947 */ /* 0x000fea0003800000 */
.L_x_210:
[----:B------:R-:W-:-:S07]  /*1770*/  FADD.FTZ R0, R0, R3 ;  /* 0x0000000300007221 */ /* 0x000fce0000010000 */
.L_x_218:
[----:B------:R-:W-:Y:S05]  /*1780*/  BSYNC.RECONVERGENT B2 ;  /* 0x0000000000027941 */ /* 0x000fea0003800200 */
.L_x_208:
[----:B------:R-:W-:-:S04]  /*1790*/  HFMA2 R3, -RZ, RZ, 0, 0 ;  /* 0x00000000ff037431 */ /* 0x000fc800000001ff */
[----:B0-----:R-:W-:Y:S05]  /*17a0*/  RET.REL.NODEC R2 `(_Z16kernel_rk_stage2IL6Method1EEvPKfS2_Pfiff) ;  /* 0xffffffe802147950 */ /* 0x001fea0003c3ffff */
.L_x_219:
        /* <DEDUP_REMOVED lines=13> */
.L_x_347:


//--------------------- .text._Z16kernel_rk_stage1IL6Method1EEvPKfPfiff --------------------------
	.section	.text._Z16kernel_rk_stage1IL6Method1EEvPKfPfiff,"ax",@progbits
	.align	128
        .global         _Z16kernel_rk_stage1IL6Method1EEvPKfPfiff
        .type           _Z16kernel_rk_stage1IL6Method1EEvPKfPfiff,@function
        .size           _Z16kernel_rk_stage1IL6Method1EEvPKfPfiff,(.L_x_348 - _Z16kernel_rk_stage1IL6Method1EEvPKfPfiff)
        .other          _Z16kernel_rk_stage1IL6Method1EEvPKfPfiff,@"STO_CUDA_ENTRY STV_DEFAULT"
_Z16kernel_rk_stage1IL6Method1EEvPKfPfiff:
.text._Z16kernel_rk_stage1IL6Method1EEvPKfPfiff:
        /* <DEDUP_REMOVED lines=29> */
.L_x_222:
[----:B0-----:R-:W-:-:S05]  /*01d0*/  IADD3 R9, PT, PT, R4, -0x2, RZ ;  /* 0xfffffffe04097810 */ /* 0x001fca0007ffe0ff */
[----:B---3--:R-:W-:-:S06]  /*01e0*/  IMAD.WIDE.U32 R8, R9, 0x4, R2 ;  /* 0x0000000409087825 */ /* 0x008fcc00078e0002 */
[----:B------:R0:W5:Y:S01]  /*01f0*/  LDG.E R9, desc[UR4][R8.64] ;  /* 0x0000000408097981 */ /* 0x000162000c1e1900 */
[----:B------:R-:W-:Y:S05]  /*0200*/  BRA `(.L_x_224) ;  /* 0x00000000000c7947 */ /* 0x000fea0003800000 */
.L_x_223:
[----:B------:R-:W-:-:S13]  /*0210*/  ISETP.GT.U32.AND P0, PT, R12, 0x2, PT ;  /* 0x000000020c00780c */ /* 0x000fda0003f04070 */
[----:B------:R-:W-:Y:S05]  /*0220*/  @P0 BREAK.RELIABLE B0 ;  /* 0x0000000000000942 */ /* 0x000fea0003800100 */
[----:B------:R-:W-:Y:S05]  /*0230*/  @P0 BRA `(.L_x_225) ;  /* 0x0000000000140947 */ /* 0x000fea0003800000 */
.L_x_224:
[----:B------:R-:W-:Y:S05]  /*0240*/  BSYNC.RELIABLE B0 ;  /* 0x0000000000007941 */ /* 0x000fea0003800100 */
.L_x_221:
[----:B------:R-:W-:-:S05]  /*0250*/  IADD3 R11, PT, PT, R4, -0x3, RZ ;  /* 0xfffffffd040b7810 */ /* 0x000fca0007ffe0ff */
[----:B------:R-:W-:-:S05]  /*0260*/  IMAD.WIDE.U32 R2, R11, 0x4, R2 ;  /* 0x000000040b027825 */ /* 0x000fca00078e0002 */
[----:B0--3--:R0:W5:Y:S01]  /*0270*/  LDG.E R8, desc[UR4][R2.64] ;  /* 0x0000000402087981 */ /* 0x009162000c1e1900 */
[----:B------:R-:W-:Y:S05]  /*0280*/  BRA `(.L_x_226) ;  /* 0x0000000000287947 */ /* 0x000fea0003800000 */
.L_x_225:
[----:B------:R-:W-:Y:S01]  /*0290*/  ISETP.NE.AND P0, PT, R12, 0x1f, PT ;  /* 0x0000001f0c00780c */ /* 0x000fe20003f05270 */
[----:B------:R-:W-:-:S12]  /*02a0*/  BSSY.RELIABLE B2, `(.L_x_227) ;  /* 0x0000007000027945 */ /* 0x000fd80003800100 */
[----:B------:R-:W-:Y:S05]  /*02b0*/  @P0 BRA `(.L_x_228) ;  /* 0x0000000000080947 */ /* 0x000fea0003800000 */
[----:B----4-:R2:W5:Y:S01]  /*02c0*/  LDG.E R7, desc[UR4][R10.64+0x4] ;  /* 0x000004040a077981 */ /* 0x010562000c1e1900 */
[----:B------:R-:W-:Y:S05]  /*02d0*/  BRA `(.L_x_229) ;  /* 0x00000000000c7947 */ /* 0x000fea0003800000 */
.L_x_228:
[----:B------:R-:W-:-:S13]  /*02e0*/  ISETP.GE.U32.AND P0, PT, R12, 0x1e, PT ;  /* 0x0000001e0c00780c */ /* 0x000fda0003f06070 */
[----:B------:R-:W-:Y:S05]  /*02f0*/  @!P0 BREAK.RELIABLE B2 ;  /* 0x0000000000028942 */ /* 0x000fea0003800100 */
[----:B------:R-:W-:Y:S05]  /*0300*/  @!P0 BRA `(.L_x_226) ;  /* 0x0000000000088947 */ /* 0x000fea0003800000 */
.L_x_229:
[----:B------:R-:W-:Y:S05]  /*0310*/  BSYNC.RELIABLE B2 ;  /* 0x0000000000027941 */ /* 0x000fea0003800100 */
.L_x_227:
[----:B0-----:R0:W5:Y:S02]  /*0320*/  LDG.E R0, desc[UR4][R10.64+0x8] ;  /* 0x000008040a007981 */ /* 0x001164000c1e1900 */
.L_x_226:
[----:B------:R-:W-:Y:S05]  /*0330*/  BSYNC.RECONVERGENT B1 ;  /* 0x0000000000017941 */ /* 0x000fea0003800200 */
.L_x_220:
        /* <DEDUP_REMOVED lines=52> */
[----:B-1-3--:R-:W-:Y:S05]  /*0680*/  CALL.REL.NOINC `($__internal_5_$__cuda_sm3x_div_rn_noftz_f32_slowpath) ;  /* 0x0000000800987944 */ /* 0x00afea0003c00000 */
[----:B------:R-:W-:-:S07]  /*0690*/  MOV R16, R0 ;  /* 0x0000000000107202 */ /* 0x000fce0000000f00 */
.L_x_231:
[----:B------:R-:W-:Y:S05]  /*06a0*/  BSYNC.RECONVERGENT B1 ;  /* 0x0000000000017941 */ /* 0x000fea0003800200 */
.L_x_230:
        /* <DEDUP_REMOVED lines=16> */
[----:B-1-3--:R-:W-:Y:S05]  /*07b0*/  CALL.REL.NOINC `($__internal_5_$__cuda_sm3x_div_rn_noftz_f32_slowpath) ;  /* 0x00000008004c7944 */ /* 0x00afea0003c00000 */
[----:B------:R-:W-:-:S07]  /*07c0*/  MOV R22, R0 ;  /* 0x0000000000167202 */ /* 0x000fce0000000f00 */
.L_x_233:
[----:B------:R-:W-:Y:S05]  /*07d0*/  BSYNC.RECONVERGENT B1 ;  /* 0x0000000000017941 */ /* 0x000fea0003800200 */
.L_x_232:
        /* <DEDUP_REMOVED lines=16> */
[----:B-1-3--:R-:W-:Y:S05]  /*08e0*/  CALL.REL.NOINC `($__internal_5_$__cuda_sm3x_div_rn_noftz_f32_slowpath) ;  /* 0x0000000800007944 */ /* 0x00afea0003c00000 */
.L_x_235:
[----:B------:R-:W-:Y:S05]  /*08f0*/  BSYNC.RECONVERGENT B1 ;  /* 0x0000000000017941 */ /* 0x000fea0003800200 */
.L_x_234:
        /* <DEDUP_REMOVED lines=16> */
[----:B-1-3--:R-:W-:Y:S05]  /*0a00*/  CALL.REL.NOINC `($__internal_5_$__cuda_sm3x_div_rn_noftz_f32_slowpath) ;  /* 0x0000000400b87944 */ /* 0x00afea0003c00000 */
[----:B------:R-:W-:-:S07]  /*0a10*/  MOV R15, R0 ;  /* 0x00000000000f7202 */ /* 0x000fce0000000f00 */
.L_x_237:
[----:B------:R-:W-:Y:S05]  /*0a20*/  BSYNC.RECONVERGENT B1 ;  /* 0x0000000000017941 */ /* 0x000fea0003800200 */
.L_x_236:
        /* <DEDUP_REMOVED lines=40> */
[----:B-1----:R-:W-:Y:S05]  /*0cb0*/  CALL.REL.NOINC `($__internal_5_$__cuda_sm3x_div_rn_noftz_f32_slowpath) ;  /* 0x00000004000c7944 */ /* 0x002fea0003c00000 */
[----:B------:R-:W-:-:S07]  /*0cc0*/  MOV R9, R0 ;  /* 0x0000000000097202 */ /* 0x000fce0000000f00 */
.L_x_239:
[----:B------:R-:W-:Y:S05]  /*0cd0*/  BSYNC.RECONVERGENT B1 ;  /* 0x0000000000017941 */ /* 0x000fea0003800200 */
.L_x_238:
        /* <DEDUP_REMOVED lines=16> */
[----:B-1----:R-:W-:Y:S05]  /*0de0*/  CALL.REL.NOINC `($__internal_5_$__cuda_sm3x_div_rn_noftz_f32_slowpath) ;  /* 0x0000000000c07944 */ /* 0x002fea0003c00000 */
[----:B------:R-:W-:-:S07]  /*0df0*/  MOV R10, R0 ;  /* 0x00000000000a7202 */ /* 0x000fce0000000f00 */
.L_x_241:
[----:B------:R-:W-:Y:S05]  /*0e00*/  BSYNC.RECONVERGENT B1 ;  /* 0x0000000000017941 */ /* 0x000fea0003800200 */
.L_x_240:
        /* <DEDUP_REMOVED lines=16> */
[----:B-1----:R-:W-:Y:S05]  /*0f10*/  CALL.REL.NOINC `($__internal_5_$__cuda_sm3x_div_rn_noftz_f32_slowpath) ;  /* 0x0000000000747944 */ /* 0x002fea0003c00000 */
.L_x_243:
[----:B------:R-:W-:Y:S05]  /*0f20*/  BSYNC.RECONVERGENT B1 ;  /* 0x0000000000017941 */ /* 0x000fea0003800200 */
.L_x_242:
        /* <DEDUP_REMOVED lines=16> */
[----:B-1----:R-:W-:Y:S05]  /*1030*/  CALL.REL.NOINC `($__internal_5_$__cuda_sm3x_div_rn_noftz_f32_slowpath) ;  /* 0x00000000002c7944 */ /* 0x002fea0003c00000 */
[----:B------:R-:W-:-:S07]  /*1040*/  MOV R6, R0 ;  /* 0x0000000000067202 */ /* 0x000fce0000000f00 */
.L_x_245:
[----:B------:R-:W-:Y:S05]  /*1050*/  BSYNC.RECONVERGENT B1 ;  /* 0x0000000000017941 */ /* 0x000fea0003800200 */
.L_x_244:
[----:B------:R-:W0:Y:S01]  /*1060*/  LDC.64 R2, c[0x0][0x388] ;  /* 0x0000e200ff027b82 */ /* 0x000e220000000a00 */
[----:B------:R-:W2:Y:S01]  /*1070*/  LDCU UR6, c[0x0][0x398] ;  /* 0x00007300ff0677ac */ /* 0x000ea20008000800 */
[----:B------:R-:W-:Y:S01]  /*1080*/  FADD R6, -R6, R15 ;  /* 0x0000000f06067221 */ /* 0x000fe20000000100 */
[----:B------:R-:W1:Y:S03]  /*1090*/  LDCU UR7, c[0x0][0x394] ;  /* 0x00007280ff0777ac */ /* 0x000e660008000800 */
[----:B--2---:R-:W-:-:S04]  /*10a0*/  FMUL R6, R6, UR6 ;  /* 0x0000000606067c20 */ /* 0x004fc80008400000 */
[----:B-1----:R-:W-:Y:S01]  /*10b0*/  FFMA R5, -R6, UR7, R5 ;  /* 0x0000000706057c23 */ /* 0x002fe20008000105 */
[----:B0-----:R-:W-:-:S05]  /*10c0*/  IMAD.WIDE.U32 R2, R4, 0x4, R2 ;  /* 0x0000000404027825 */ /* 0x001fca00078e0002 */
[----:B------:R-:W-:Y:S01]  /*10d0*/  STG.E desc[UR4][R2.64], R5 ;  /* 0x0000000502007986 */ /* 0x000fe2000c101904 */
[----:B------:R-:W-:Y:S05]  /*10e0*/  EXIT ;  /* 0x000000000000794d */ /* 0x000fea0003800000 */
        .weak           $__internal_5_$__cuda_sm3x_div_rn_noftz_f32_slowpath
        .type           $__internal_5_$__cuda_sm3x_div_rn_noftz_f32_slowpath,@function
        .size           $__internal_5_$__cuda_sm3x_div_rn_noftz_f32_slowpath,(.L_x_348 - $__internal_5_$__cuda_sm3x_div_rn_noftz_f32_slowpath)
$__internal_5_$__cuda_sm3x_div_rn_noftz_f32_slowpath:
        /* <DEDUP_REMOVED lines=34> */
.L_x_247:
        /* <DEDUP_REMOVED lines=51> */
.L_x_254:
[----:B------:R-:W-:-:S04]  /*1640*/  LOP3.LUT R0, R0, 0x80000000, RZ, 0xc0, !PT ;  /* 0x8000000000007812 */ /* 0x000fc800078ec0ff */
[----:B------:R-:W-:Y:S01]  /*1650*/  LOP3.LUT R0, R0, 0x7f800000, RZ, 0xfc, !PT ;  /* 0x7f80000000007812 */ /* 0x000fe200078efcff */
[----:B------:R-:W-:Y:S06]  /*1660*/  BRA `(.L_x_255) ;  /* 0x0000000000047947 */ /* 0x000fec0003800000 */
.L_x_253:
[----:B------:R-:W-:-:S07]  /*1670*/  LEA R0, R21, R0, 0x17 ;  /* 0x0000000015007211 */ /* 0x000fce00078eb8ff */
.L_x_255:
[----:B------:R-:W-:Y:S05]  /*1680*/  BSYNC.RECONVERGENT B3 ;  /* 0x0000000000037941 */ /* 0x000fea0003800200 */
.L_x_252:
[----:B------:R-:W-:Y:S05]  /*1690*/  BRA `(.L_x_256) ;  /* 0x0000000000207947 */ /* 0x000fea0003800000 */
.L_x_251:
[----:B------:R-:W-:-:S04]  /*16a0*/  LOP3.LUT R0, R3, 0x80000000, R0, 0x48, !PT ;  /* 0x8000000003007812 */ /* 0x000fc800078e4800 */
[----:B------:R-:W-:Y:S01]  /*16b0*/  LOP3.LUT R0, R0, 0x7f800000, RZ, 0xfc, !PT ;  /* 0x7f80000000007812 */ /* 0x000fe200078efcff */
[----:B------:R-:W-:Y:S06]  /*16c0*/  BRA `(.L_x_256) ;  /* 0x0000000000147947 */ /* 0x000fec0003800000 */
.L_x_250:
[----:B------:R-:W-:Y:S01]  /*16d0*/  LOP3.LUT R0, R3, 0x80000000, R0, 0x48, !PT ;  /* 0x8000000003007812 */ /* 0x000fe200078e4800 */
[----:B------:R-:W-:Y:S06]  /*16e0*/  BRA `(.L_x_256) ;  /* 0x00000000000c7947 */ /* 0x000fec0003800000 */
.L_x_249:
[----:B------:R-:W0:Y:S01]  /*16f0*/  MUFU.RSQ R0, -QNAN ;  /* 0xffc0000000007908 */ /* 0x000e220000001400 */
[----:B------:R-:W-:Y:S05]  /*1700*/  BRA `(.L_x_256) ;  /* 0x0000000000047947 */ /* 0x000fea0003800000 */
.L_x_248:
[----:B------:R-:W-:-:S07]  /*1710*/  FADD.FTZ R0, R0, R3 ;  /* 0x0000000300007221 */ /* 0x000fce0000010000 */
.L_x_256:
[----:B------:R-:W-:Y:S05]  /*1720*/  BSYNC.RECONVERGENT B2 ;  /* 0x0000000000027941 */ /* 0x000fea0003800200 */
.L_x_246:
[----:B------:R-:W-:-:S04]  /*1730*/  HFMA2 R3, -RZ, RZ, 0, 0 ;  /* 0x00000000ff037431 */ /* 0x000fc800000001ff */
[----:B0-----:R-:W-:Y:S05]  /*1740*/  RET.REL.NODEC R2 `(_Z16kernel_rk_stage1IL6Method1EEvPKfPfiff) ;  /* 0xffffffe8022c7950 */ /* 0x001fea0003c3ffff */
.L_x_257:
        /* <DEDUP_REMOVED lines=11> */
.L_x_348:


//--------------------- .text._Z16kernel_rk_stage3IL6Method0EEvPKfS2_Pfiff --------------------------
	.section	.text._Z16kernel_rk_stage3IL6Method0EEvPKfS2_Pfiff,"ax",@progbits
	.align	128
        .global         _Z16kernel_rk_stage3IL6Method0EEvPKfS2_Pfiff
        .type           _Z16kernel_rk_stage3IL6Method0EEvPKfS2_Pfiff,@function
        .size           _Z16kernel_rk_stage3IL6Method0EEvPKfS2_Pfiff,(.L_x_349 - _Z16kernel_rk_stage3IL6Method0EEvPKfS2_Pfiff)
        .other          _Z16kernel_rk_stage3IL6Method0EEvPKfS2_Pfiff,@"STO_CUDA_ENTRY STV_DEFAULT"
_Z16kernel_rk_stage3IL6Method0EEvPKfS2_Pfiff:
.text._Z16kernel_rk_stage3IL6Method0EEvPKfS2_Pfiff:
        /* <DEDUP_REMOVED lines=12> */
[C---:B------:R-:W-:Y:S02]  /*00c0*/  IADD3 R15, PT, PT, R4.reuse, -0x1, RZ ;  /* 0xffffffff040f7810 */ /* 0x040fe40007ffe0ff */
[----:B------:R-:W-:-:S03]  /*00d0*/  IADD3 R13, PT, PT, R4, -0x2, RZ ;  /* 0xfffffffe040d7810 */ /* 0x000fc60007ffe0ff */
[----:B0-----:R-:W-:-:S04]  /*00e0*/  IMAD.WIDE.U32 R14, R15, 0x4, R2 ;  /* 0x000000040f0e7825 */ /* 0x001fc800078e0002 */
[--C-:B------:R-:W-:Y:S01]  /*00f0*/  IMAD.WIDE.U32 R12, R13, 0x4, R2.reuse ;  /* 0x000000040d0c7825 */ /* 0x100fe200078e0002 */
[----:B-1----:R0:W2:Y:S03]  /*0100*/  LDG.E R5, desc[UR4][R14.64] ;  /* 0x000000040e057981 */ /* 0x0020a6000c1e1900 */
[C---:B------:R-:W-:Y:S01]  /*0110*/  IMAD.WIDE.U32 R16, R4.reuse, 0x4, R2 ;  /* 0x0000000404107825 */ /* 0x040fe200078e0002 */
[----:B------:R-:W3:Y:S04]  /*0120*/  LDG.E R6, desc[UR4][R12.64] ;  /* 0x000000040c067981 */ /* 0x000ee8000c1e1900 */
[----:B------:R-:W4:Y:S04]  /*0130*/  LDG.E R8, desc[UR4][R16.64] ;  /* 0x0000000410087981 */ /* 0x000f28000c1e1900 */
[----:B------:R-:W4:Y:S04]  /*0140*/  LDG.E R10, desc[UR4][R16.64+0x4] ;  /* 0x00000404100a7981 */ /* 0x000f28000c1e1900 */
[----:B------:R1:W4:Y:S01]  /*0150*/  LDG.E R18, desc[UR4][R16.64+0x8] ;  /* 0x0000080410127981 */ /* 0x000322000c1e1900 */
[----:B------:R-:W-:-:S05]  /*0160*/  IADD3 R7, PT, PT, R4, -0x3, RZ ;  /* 0xfffffffd04077810 */ /* 0x000fca0007ffe0ff */
[----:B------:R-:W-:-:S05]  /*0170*/  IMAD.WIDE.U32 R2, R7, 0x4, R2 ;  /* 0x0000000407027825 */ /* 0x000fca00078e0002 */
[----:B------:R1:W5:Y:S01]  /*0180*/  LDG.E R7, desc[UR4][R2.64] ;  /* 0x0000000402077981 */ /* 0x000362000c1e1900 */
[----:B------:R-:W-:Y:S01]  /*0190*/  UMOV UR6, 0x3dcccccd ;  /* 0x3dcccccd00067882 */ /* 0x000fe20000000000 */
[----:B------:R-:W-:Y:S01]  /*01a0*/  BSSY.RECONVERGENT B0, `(.L_x_258) ;  /* 0x000002a000007945 */ /* 0x000fe20003800200 */
[----:B0-----:R-:W-:Y:S01]  /*01b0*/  MOV R14, UR6 ;  /* 0x00000006000e7c02 */ /* 0x001fe20008000f00 */
[----:B--2---:R-:W-:-:S04]  /*01c0*/  FADD R9, R5, R5 ;  /* 0x0000000505097221 */ /* 0x004fc80000000000 */
[----:B---3--:R-:W-:Y:S01]  /*01d0*/  FADD R9, R6, -R9 ;  /* 0x8000000906097221 */ /* 0x008fe20000000000 */
[----:B------:R-:W-:Y:S01]  /*01e0*/  FFMA R0, R5, -4, R6 ;  /* 0xc080000005007823 */ /* 0x000fe20000000006 */
[C---:B----4-:R-:W-:Y:S02]  /*01f0*/  FMUL R15, R8.reuse, 3 ;  /* 0x40400000080f7820 */ /* 0x050fe40000400000 */
[----:B------:R-:W-:Y:S02]  /*0200*/  FADD R9, R8, R9 ;  /* 0x0000000908097221 */ /* 0x000fe40000000000 */
[--C-:B------:R-:W-:Y:S02]  /*0210*/  FADD R0, R0, R15.reuse ;  /* 0x0000000f00007221 */ /* 0x100fe40000000000 */
[----:B------:R-:W-:Y:S01]  /*0220*/  FMUL R9, R9, R9 ;  /* 0x0000000909097220 */ /* 0x000fe20000400000 */
[----:B-1----:R-:W-:Y:S01]  /*0230*/  FFMA R17, R10, -4, R15 ;  /* 0xc08000000a117823 */ /* 0x002fe2000000000f */
[----:B------:R-:W-:Y:S01]  /*0240*/  FADD R2, R5, -R10 ;  /* 0x8000000a05027221 */ /* 0x000fe20000000000 */
[----:B------:R-:W-:Y:S01]  /*0250*/  FMUL R0, R0, R0 ;  /* 0x0000000000007220 */ /* 0x000fe20000400000 */
[----:B------:R-:W-:Y:S01]  /*0260*/  FMUL R9, R9, 1.0833333730697631836 ;  /* 0x3f8aaaab09097820 */ /* 0x000fe20000400000 */
[----:B------:R-:W-:Y:S01]  /*0270*/  FADD R17, R18, R17 ;  /* 0x0000001112117221 */ /* 0x000fe20000000000 */
[----:B------:R-:W-:-:S02]  /*0280*/  FMUL R2, R2, R2 ;  /* 0x0000000202027220 */ /* 0x000fc40000400000 */
[----:B------:R-:W-:Y:S01]  /*0290*/  FFMA R0, R0, 0.25, R9 ;  /* 0x3e80000000007823 */ /* 0x000fe20000000009 */
[----:B------:R-:W-:-:S03]  /*02a0*/  FMUL.D4 R17, R17, R17 ;  /* 0x0000001111117220 */ /* 0x000fc60000200000 */
[----:B------:R-:W-:-:S04]  /*02b0*/  FADD R0, R0, 9.9999999747524270788e-07 ;  /* 0x358637bd00007421 */ /* 0x000fc80000000000 */
[----:B------:R-:W-:Y:S01]  /*02c0*/  FMUL R3, R0, R0 ;  /* 0x0000000000037220 */ /* 0x000fe20000400000 */
[----:B------:R-:W-:-:S03]  /*02d0*/  FADD R0, R8, R8 ;  /* 0x0000000808007221 */ /* 0x000fc60000000000 */
[----:B------:R-:W0:Y:S01]  /*02e0*/  MUFU.RCP R12, R3 ;  /* 0x00000003000c7308 */ /* 0x000e220000001000 */
[----:B------:R-:W-:-:S04]  /*02f0*/  FADD R13, R5, -R0 ;  /* 0x80000000050d7221 */ /* 0x000fc80000000000 */
[----:B------:R-:W-:-:S03]  /*0300*/  FADD R13, R10, R13 ;  /* 0x0000000d0a0d7221 */ /* 0x000fc60000000000 */
[----:B------:R-:W1:Y:S01]  /*0310*/  FCHK P0, R14, R3 ;  /* 0x000000030e007302 */ /* 0x000e620000000000 */
[----:B0-----:R-:W-:-:S04]  /*0320*/  FFMA R11, -R3, R12, 1 ;  /* 0x3f800000030b7423 */ /* 0x001fc8000000010c */
[----:B------:R-:W-:Y:S01]  /*0330*/  FFMA R12, R12, R11, R12 ;  /* 0x0000000b0c0c7223 */ /* 0x000fe2000000000c */
[----:B------:R-:W-:-:S03]  /*0340*/  FADD R11, R10, R10 ;  /* 0x0000000a0a0b7221 */ /* 0x000fc60000000000 */
[----:B------:R-:W-:Y:S01]  /*0350*/  FFMA R19, R12, 0.10000000149011611938, RZ ;  /* 0x3dcccccd0c137823 */ /* 0x000fe200000000ff */
[----:B------:R-:W-:Y:S01]  /*0360*/  FADD R15, R8, -R11 ;  /* 0x8000000b080f7221 */ /* 0x000fe20000000000 */
[----:B------:R-:W-:Y:S02]  /*0370*/  FMUL R11, R13, R13 ;  /* 0x0000000d0d0b7220 */ /* 0x000fe40000400000 */
[----:B------:R-:W-:Y:S01]  /*0380*/  FFMA R0, -R3, R19, 0.10000000149011611938 ;  /* 0x3dcccccd03007423 */ /* 0x000fe20000000113 */
[----:B------:R-:W-:Y:S01]  /*0390*/  FADD R15, R18, R15 ;  /* 0x0000000f120f7221 */ /* 0x000fe20000000000 */
[----:B------:R-:W-:Y:S02]  /*03a0*/  FMUL R13, R11, 1.0833333730697631836 ;  /* 0x3f8aaaab0b0d7820 */ /* 0x000fe40000400000 */
[----:B------:R-:W-:Y:S01]  /*03b0*/  FFMA R12, R12, R0, R19 ;  /* 0x000000000c0c7223 */ /* 0x000fe20000000013 */
[----:B------:R-:W-:Y:S01]  /*03c0*/  FMUL R16, R15, R15 ;  /* 0x0000000f0f107220 */ /* 0x000fe20000400000 */
[----:B------:R-:W-:-:S03]  /*03d0*/  FFMA R13, R2, 0.25, R13 ;  /* 0x3e800000020d7823 */ /* 0x000fc6000000000d */
[----:B------:R-:W-:Y:S01]  /*03e0*/  FFMA R16, R16, 1.0833333730697631836, R17 ;  /* 0x3f8aaaab10107823 */ /* 0x000fe20000000011 */
[----:B-1----:R-:W-:Y:S06]  /*03f0*/  @!P0 BRA `(.L_x_259) ;  /* 0x0000000000108947 */ /* 0x002fec0003800000 */
[----:B------:R-:W-:Y:S01]  /*0400*/  HFMA2 R0, -RZ, RZ, 1.44921875, -19.203125 ;  /* 0x3dcccccdff007431 */ /* 0x000fe200000001ff */
[----:B------:R-:W-:-:S07]  /*0410*/  MOV R2, 0x430 ;  /* 0x0000043000027802 */ /* 0x000fce0000000f00 */
[----:B-----5:R-:W-:Y:S05]  /*0420*/  CALL.REL.NOINC `($__internal_6_$__cuda_sm3x_div_rn_noftz_f32_slowpath) ;  /* 0x0000000800d87944 */ /* 0x020fea0003c00000 */
[----:B------:R-:W-:-:S07]  /*0430*/  MOV R12, R0 ;  /* 0x00000000000c7202 */ /* 0x000fce0000000f00 */
.L_x_259:
[----:B------:R-:W-:Y:S05]  /*0440*/  BSYNC.RECONVERGENT B0 ;  /* 0x0000000000007941 */ /* 0x000fea0003800200 */
.L_x_258:
        /* <DEDUP_REMOVED lines=14> */
[----:B------:R-:W-:-:S07]  /*0530*/  MOV R2, 0x550 ;  /* 0x0000055000027802 */ /* 0x000fce0000000f00 */
[----:B-----5:R-:W-:Y:S05]  /*0540*/  CALL.REL.NOINC `($__internal_6_$__cuda_sm3x_div_rn_noftz_f32_slowpath) ;  /* 0x0000000800907944 */ /* 0x020fea0003c00000 */
[----:B------:R-:W-:-:S07]  /*0550*/  MOV R13, R0 ;  /* 0x00000000000d7202 */ /* 0x000fce0000000f00 */
.L_x_261:
[----:B------:R-:W-:Y:S05]  /*0560*/  BSYNC.RECONVERGENT B0 ;  /* 0x0000000000007941 */ /* 0x000fea0003800200 */
.L_x_260:
[----:B------:R-:W-:Y:S01]  /*0570*/  FADD R16, R16, 9.9999999747524270788e-07 ;  /* 0x358637bd10107421 */ /* 0x000fe20000000000 */
[----:B------:R-:W-:Y:S01]  /*0580*/  UMOV UR6, 0x3e99999a ;  /* 0x3e99999a00067882 */ /* 0x000fe20000000000 */
[----:B------:R-:W-:Y:S01]  /*0590*/  FADD R17, R8, R8 ;  /* 0x0000000808117221 */ /* 0x000fe20000000000 */
[----:B------:R-:W-:Y:S01]  /*05a0*/  MOV R20, UR6 ;  /* 0x0000000600147c02 */ /* 0x000fe20008000f00 */
[----:B------:R-:W-:Y:S01]  /*05b0*/  FMUL R3, R16, R16 ;  /* 0x0000001010037220 */ /* 0x000fe20000400000 */
[----:B------:R-:W-:Y:S01]  /*05c0*/  FADD R16, R6, R6 ;  /* 0x0000000606107221 */ /* 0x000fe20000000000 */
[----:B------:R-:W-:Y:S01]  /*05d0*/  FFMA R14, R8, 5, -R5 ;  /* 0x40a00000080e7823 */ /* 0x000fe20000000805 */
[C---:B------:R-:W-:Y:S01]  /*05e0*/  FADD R23, R10.reuse, R10 ;  /* 0x0000000a0a177221 */ /* 0x040fe20000000000 */
[----:B------:R-:W0:Y:S01]  /*05f0*/  MUFU.RCP R0, R3 ;  /* 0x0000000300007308 */ /* 0x000e220000001000 */
[----:B------:R-:W-:Y:S01]  /*0600*/  FFMA R19, R10, 5, R17 ;  /* 0x40a000000a137823 */ /* 0x000fe20000000011 */
[----:B------:R-:W-:Y:S01]  /*0610*/  FFMA R21, R5, -7, R16 ;  /* 0xc0e0000005157823 */ /* 0x000fe20000000010 */
[----:B------:R-:W-:Y:S01]  /*0620*/  FADD R14, R23, R14 ;  /* 0x0000000e170e7221 */ /* 0x000fe20000000000 */
[----:B------:R-:W-:Y:S01]  /*0630*/  BSSY.RECONVERGENT B0, `(.L_x_262) ;  /* 0x0000010000007945 */ /* 0x000fe20003800200 */
[----:B------:R-:W-:Y:S01]  /*0640*/  FADD R19, -R18, R19 ;  /* 0x0000001312137221 */ /* 0x000fe20000000100 */
[----:B------:R-:W-:Y:S01]  /*0650*/  FFMA R21, R8, 11, R21 ;  /* 0x4130000008157823 */ /* 0x000fe20000000015 */
[----:B------:R-:W-:Y:S01]  /*0660*/  FMUL R18, R14, 0.16666667163372039795 ;  /* 0x3e2aaaab0e127820 */ /* 0x000fe20000400000 */
[----:B------:R-:W1:Y:S01]  /*0670*/  FCHK P0, R20, R3 ;  /* 0x0000000314007302 */ /* 0x000e620000000000 */
[----:B------:R-:W-:Y:S01]  /*0680*/  FMUL R19, R19, 0.16666667163372039795 ;  /* 0x3e2aaaab13137820 */ /* 0x000fe20000400000 */
[----:B------:R-:W-:Y:S01]  /*0690*/  FMUL R21, R21, 0.16666667163372039795 ;  /* 0x3e2aaaab15157820 */ /* 0x000fe20000400000 */
[----:B0-----:R-:W-:-:S04]  /*06a0*/  FFMA R15, -R3, R0, 1 ;  /* 0x3f800000030f7423 */ /* 0x001fc80000000100 */
[----:B------:R-:W-:-:S04]  /*06b0*/  FFMA R0, R0, R15, R0 ;  /* 0x0000000f00007223 */ /* 0x000fc80000000000 */
[----:B------:R-:W-:-:S04]  /*06c0*/  FFMA R15, R0, 0.30000001192092895508, RZ ;  /* 0x3e99999a000f7823 */ /* 0x000fc800000000ff */
[----:B------:R-:W-:-:S04]  /*06d0*/  FFMA R2, -R3, R15, 0.30000001192092895508 ;  /* 0x3e99999a03027423 */ /* 0x000fc8000000010f */
[----:B------:R-:W-:Y:S01]  /*06e0*/  FFMA R0, R0, R2, R15 ;  /* 0x0000000200007223 */ /* 0x000fe2000000000f */
[----:B-1----:R-:W-:Y:S06]  /*06f0*/  @!P0 BRA `(.L_x_263) ;  /* 0x00000000000c8947 */ /* 0x002fec0003800000 */
[----:B------:R-:W-:Y:S01]  /*0700*/  HFMA2 R0, -RZ, RZ, 1.6494140625, -0.002735137939453125 ;  /* 0x3e99999aff007431 */ /* 0x000fe200000001ff */
[----:B------:R-:W-:-:S07]  /*0710*/  MOV R2, 0x730 ;  /* 0x0000073000027802 */ /* 0x000fce0000000f00 */
[----:B-----5:R-:W-:Y:S05]  /*0720*/  CALL.REL.NOINC `($__internal_6_$__cuda_sm3x_div_rn_noftz_f32_slowpath) ;  /* 0x0000000800187944 */ /* 0x020fea0003c00000 */
.L_x_263:
[----:B------:R-:W-:Y:S05]  /*0730*/  BSYNC.RECONVERGENT B0 ;  /* 0x0000000000007941 */ /* 0x000fea0003800200 */
.L_x_262:
[C---:B------:R-:W-:Y:S01]  /*0740*/  FADD R3, R13.reuse, R12 ;  /* 0x0000000c0d037221 */ /* 0x040fe20000000000 */
        /* <DEDUP_REMOVED lines=15> */
[----:B-----5:R-:W-:Y:S05]  /*0840*/  CALL.REL.NOINC `($__internal_6_$__cuda_sm3x_div_rn_noftz_f32_slowpath) ;  /* 0x0000000400d07944 */ /* 0x020fea0003c00000 */
[----:B------:R-:W-:-:S07]  /*0850*/  MOV R12, R0 ;  /* 0x00000000000c7202 */ /* 0x000fce0000000f00 */
.L_x_265:
[----:B------:R-:W-:Y:S05]  /*0860*/  BSYNC.RECONVERGENT B0 ;  /* 0x0000000000007941 */ /* 0x000fea0003800200 */
.L_x_264:
[----:B-----5:R-:W-:Y:S01]  /*0870*/  FADD R16, R7, -R16 ;  /* 0x8000001007107221 */ /* 0x020fe20000000000 */
[C---:B------:R-:W-:Y:S01]  /*0880*/  FFMA R0, R6.reuse, -4, R7 ;  /* 0xc080000006007823 */ /* 0x040fe20000000007 */
[C---:B------:R-:W-:Y:S01]  /*0890*/  FMUL R3, R5.reuse, 3 ;  /* 0x4040000005037820 */ /* 0x040fe20000400000 */
[----:B------:R-:W-:Y:S01]  /*08a0*/  UMOV UR6, 0x3dcccccd ;  /* 0x3dcccccd00067882 */ /* 0x000fe20000000000 */
[----:B------:R-:W-:Y:S01]  /*08b0*/  FADD R16, R5, R16 ;  /* 0x0000001005107221 */ /* 0x000fe20000000000 */
[----:B------:R-:W-:Y:S01]  /*08c0*/  FADD R2, R6, -R8 ;  /* 0x8000000806027221 */ /* 0x000fe20000000000 */
[--C-:B------:R-:W-:Y:S01]  /*08d0*/  FADD R0, R0, R3.reuse ;  /* 0x0000000300007221 */ /* 0x100fe20000000000 */
[----:B------:R-:W-:Y:S01]  /*08e0*/  FFMA R3, R8, -4, R3 ;  /* 0xc080000008037823 */ /* 0x000fe20000000003 */
[----:B------:R-:W-:Y:S01]  /*08f0*/  FMUL R16, R16, R16 ;  /* 0x0000001010107220 */ /* 0x000fe20000400000 */
[----:B------:R-:W-:Y:S01]  /*0900*/  FMUL R2, R2, R2 ;  /* 0x0000000202027220 */ /* 0x000fe20000400000 */
[----:B------:R-:W-:Y:S01]  /*0910*/  FMUL.D4 R13, R0, R0 ;  /* 0x00000000000d7220 */ /* 0x000fe20000200000 */
[----:B------:R-:W-:Y:S01]  /*0920*/  FADD R3, R10, R3 ;  /* 0x000000030a037221 */ /* 0x000fe20000000000 */
[----:B------:R-:W-:Y:S01]  /*0930*/  BSSY.RECONVERGENT B0, `(.L_x_266) ;  /* 0x0000015000007945 */ /* 0x000fe20003800200 */
[----:B------:R-:W-:Y:S01]  /*0940*/  FFMA R9, R2, 0.25, R9 ;  /* 0x3e80000002097823 */ /* 0x000fe20000000009 */
[----:B------:R-:W-:Y:S01]  /*0950*/  FFMA R13, R16, 1.0833333730697631836, R13 ;  /* 0x3f8aaaab100d7823 */ /* 0x000fe2000000000d */
[----:B------:R-:W-:Y:S01]  /*0960*/  MOV R16, UR6 ;  /* 0x0000000600107c02 */ /* 0x000fe20008000f00 */
[----:B------:R-:W-:-:S02]  /*0970*/  FMUL.D4 R14, R3, R3 ;  /* 0x00000003030e7220 */ /* 0x000fc40000200000 */
[----:B------:R-:W-:-:S04]  /*0980*/  FADD R13, R13, 9.9999999747524270788e-07 ;  /* 0x358637bd0d0d7421 */ /* 0x000fc80000000000 */
[----:B------:R-:W-:-:S04]  /*0990*/  FMUL R15, R13, R13 ;  /* 0x0000000d0d0f7220 */ /* 0x000fc80000400000 */
[----:B------:R-:W0:Y:S08]  /*09a0*/  MUFU.RCP R0, R15 ;  /* 0x0000000f00007308 */ /* 0x000e300000001000 */
[----:B------:R-:W1:Y:S01]  /*09b0*/  FCHK P0, R16, R15 ;  /* 0x0000000f10007302 */ /* 0x000e620000000000 */
[----:B0-----:R-:W-:-:S04]  /*09c0*/  FFMA R13, -R15, R0, 1 ;  /* 0x3f8000000f0d7423 */ /* 0x001fc80000000100 */
[----:B------:R-:W-:Y:S01]  /*09d0*/  FFMA R0, R0, R13, R0 ;  /* 0x0000000d00007223 */ /* 0x000fe20000000000 */
[----:B------:R-:W-:-:S03]  /*09e0*/  FFMA R13, R11, 1.0833333730697631836, R14 ;  /* 0x3f8aaaab0b0d7823 */ /* 0x000fc6000000000e */
[----:B------:R-:W-:-:S04]  /*09f0*/  FFMA R19, R0, 0.10000000149011611938, RZ ;  /* 0x3dcccccd00137823 */ /* 0x000fc800000000ff */
[----:B------:R-:W-:-:S04]  /*0a00*/  FFMA R3, -R15, R19, 0.10000000149011611938 ;  /* 0x3dcccccd0f037423 */ /* 0x000fc80000000113 */
[----:B------:R-:W-:Y:S01]  /*0a10*/  FFMA R11, R0, R3, R19 ;  /* 0x00000003000b7223 */ /* 0x000fe20000000013 */
[----:B-1----:R-:W-:Y:S06]  /*0a20*/  @!P0 BRA `(.L_x_267) ;  /* 0x0000000000148947 */ /* 0x002fec0003800000 */
[----:B------:R-:W-:Y:S01]  /*0a30*/  HFMA2 R0, -RZ, RZ, 1.44921875, -19.203125 ;  /* 0x3dcccccdff007431 */ /* 0x000fe200000001ff */
[----:B------:R-:W-:Y:S02]  /*0a40*/  MOV R3, R15 ;  /* 0x0000000f00037202 */ /* 0x000fe40000000f00 */
[----:B------:R-:W-:-:S07]  /*0a50*/  MOV R2, 0xa70 ;  /* 0x00000a7000027802 */ /* 0x000fce0000000f00 */
[----:B------:R-:W-:Y:S05]  /*0a60*/  CALL.REL.NOINC `($__internal_6_$__cuda_sm3x_div_rn_noftz_f32_slowpath) ;  /* 0x0000000400487944 */ /* 0x000fea0003c00000 */
[----:B------:R-:W-:-:S07]  /*0a70*/  MOV R11, R0 ;  /* 0x00000000000b7202 */ /* 0x000fce0000000f00 */
.L_x_267:
[----:B------:R-:W-:Y:S05]  /*0a80*/  BSYNC.RECONVERGENT B0 ;  /* 0x0000000000007941 */ /* 0x000fea0003800200 */
.L_x_266:
        /* <DEDUP_REMOVED lines=15> */
[----:B------:R-:W-:Y:S05]  /*0b80*/  CALL.REL.NOINC `($__internal_6_$__cuda_sm3x_div_rn_noftz_f32_slowpath) ;  /* 0x0000000400007944 */ /* 0x000fea0003c00000 */
[----:B------:R-:W-:-:S07]  /*0b90*/  MOV R16, R0 ;  /* 0x0000000000107202 */ /* 0x000fce0000000f00 */
.L_x_269:
[----:B------:R-:W-:Y:S05]  /*0ba0*/  BSYNC.RECONVERGENT B0 ;  /* 0x0000000000007941 */ /* 0x000fea0003800200 */
.L_x_268:
[----:B------:R-:W-:Y:S01]  /*0bb0*/  FADD R13, R13, 9.9999999747524270788e-07 ;  /* 0x358637bd0d0d7421 */ /* 0x000fe20000000000 */
[----:B------:R-:W-:Y:S01]  /*0bc0*/  UMOV UR6, 0x3e99999a ;  /* 0x3e99999a00067882 */ /* 0x000fe20000000000 */
[----:B------:R-:W-:Y:S01]  /*0bd0*/  FADD R7, R7, R7 ;  /* 0x0000000707077221 */ /* 0x000fe20000000000 */
[----:B------:R-:W-:Y:S01]  /*0be0*/  MOV R18, UR6 ;  /* 0x0000000600127c02 */ /* 0x000fe20008000f00 */
[----:B------:R-:W-:Y:S01]  /*0bf0*/  FMUL R3, R13, R13 ;  /* 0x0000000d0d037220 */ /* 0x000fe20000400000 */
[----:B------:R-:W-:Y:S01]  /*0c00*/  BSSY.RECONVERGENT B0, `(.L_x_270) ;  /* 0x0000016000007945 */ /* 0x000fe20003800200 */
[----:B------:R-:W-:Y:S01]  /*0c10*/  FFMA R14, R6, -7, R7 ;  /* 0xc0e00000060e7823 */ /* 0x000fe20000000007 */
[C---:B------:R-:W-:Y:S01]  /*0c20*/  FFMA R6, R5.reuse, 5, -R6 ;  /* 0x40a0000005067823 */ /* 0x040fe20000000806 */
[----:B------:R-:W0:Y:S02]  /*0c30*/  MUFU.RCP R0, R3 ;  /* 0x0000000300007308 */ /* 0x000e240000001000 */
[----:B------:R-:W-:Y:S01]  /*0c40*/  FFMA R14, R5, 11, R14 ;  /* 0x41300000050e7823 */ /* 0x000fe2000000000e */
[----:B------:R-:W-:-:S05]  /*0c50*/  FADD R6, R17, R6 ;  /* 0x0000000611067221 */ /* 0x000fca0000000000 */
[----:B------:R-:W1:Y:S01]  /*0c60*/  FCHK P0, R18, R3 ;  /* 0x0000000312007302 */ /* 0x000e620000000000 */
[----:B0-----:R-:W-:-:S04]  /*0c70*/  FFMA R9, -R3, R0, 1 ;  /* 0x3f80000003097423 */ /* 0x001fc80000000100 */
[----:B------:R-:W-:Y:S01]  /*0c80*/  FFMA R0, R0, R9, R0 ;  /* 0x0000000900007223 */ /* 0x000fe20000000000 */
[----:B------:R-:W-:-:S03]  /*0c90*/  FADD R9, R5, R5 ;  /* 0x0000000505097221 */ /* 0x000fc60000000000 */
[----:B------:R-:W-:Y:S01]  /*0ca0*/  FFMA R7, R0, 0.30000001192092895508, RZ ;  /* 0x3e99999a00077823 */ /* 0x000fe200000000ff */
[----:B------:R-:W-:-:S03]  /*0cb0*/  FFMA R9, R8, 5, R9 ;  /* 0x40a0000008097823 */ /* 0x000fc60000000009 */
[----:B------:R-:W-:Y:S01]  /*0cc0*/  FFMA R2, -R3, R7, 0.30000001192092895508 ;  /* 0x3e99999a03027423 */ /* 0x000fe20000000107 */
[----:B------:R-:W-:-:S03]  /*0cd0*/  FADD R5, -R10, R9 ;  /* 0x000000090a057221 */ /* 0x000fc60000000100 */
[----:B------:R-:W-:Y:S01]  /*0ce0*/  FFMA R0, R0, R2, R7 ;  /* 0x0000000200007223 */ /* 0x000fe20000000007 */
[----:B------:R-:W-:Y:S01]  /*0cf0*/  FMUL R7, R6, 0.16666667163372039795 ;  /* 0x3e2aaaab06077820 */ /* 0x000fe20000400000 */
[----:B------:R-:W-:Y:S01]  /*0d00*/  FMUL R6, R14, 0.16666667163372039795 ;  /* 0x3e2aaaab0e067820 */ /* 0x000fe20000400000 */
[----:B------:R-:W-:Y:S01]  /*0d10*/  FMUL R5, R5, 0.16666667163372039795 ;  /* 0x3e2aaaab05057820 */ /* 0x000fe20000400000 */
[----:B-1----:R-:W-:Y:S06]  /*0d20*/  @!P0 BRA `(.L_x_271) ;  /* 0x00000000000c8947 */ /* 0x002fec0003800000 */
[----:B------:R-:W-:Y:S01]  /*0d30*/  HFMA2 R0, -RZ, RZ, 1.6494140625, -0.002735137939453125 ;  /* 0x3e99999aff007431 */ /* 0x000fe200000001ff */
[----:B------:R-:W-:-:S07]  /*0d40*/  MOV R2, 0xd60 ;  /* 0x00000d6000027802 */ /* 0x000fce0000000f00 */
[----:B------:R-:W-:Y:S05]  /*0d50*/  CALL.REL.NOINC `($__internal_6_$__cuda_sm3x_div_rn_noftz_f32_slowpath) ;  /* 0x00000000008c7944 */ /* 0x000fea0003c00000 */
.L_x_271:
[----:B------:R-:W-:Y:S05]  /*0d60*/  BSYNC.RECONVERGENT B0 ;  /* 0x0000000000007941 */ /* 0x000fea0003800200 */
.L_x_270:
        /* <DEDUP_REMOVED lines=16> */
[----:B------:R-:W-:Y:S05]  /*0e70*/  CALL.REL.NOINC `($__internal_6_$__cuda_sm3x_div_rn_noftz_f32_slowpath) ;  /* 0x0000000000447944 */ /* 0x000fea0003c00000 */
[----:B------:R-:W-:-:S07]  /*0e80*/  MOV R5, R0 ;  /* 0x0000000000057202 */ /* 0x000fce0000000f00 */
.L_x_273:
[----:B------:R-:W-:Y:S05]  /*0e90*/  BSYNC.RECONVERGENT B0 ;  /* 0x0000000000007941 */ /* 0x000fea0003800200 */
.L_x_272:
[----:B------:R-:W0:Y:S01]  /*0ea0*/  LDC.64 R2, c[0x0][0x380] ;  /* 0x0000e000ff027b82 */ /* 0x000e220000000a00 */
[----:B------:R-:W1:Y:S07]  /*0eb0*/  LDCU UR6, c[0x0][0x3a0] ;  /* 0x00007400ff0677ac */ /* 0x000e6e0008000800 */
[----:B------:R-:W2:Y:S08]  /*0ec0*/  LDC R10, c[0x0][0x39c] ;  /* 0x0000e700ff0a7b82 */ /* 0x000eb00000000800 */
[----:B------:R-:W3:Y:S01]  /*0ed0*/  LDC.64 R6, c[0x0][0x390] ;  /* 0x0000e400ff067b82 */ /* 0x000ee20000000a00 */
[----:B0-----:R-:W-:-:S06]  /*0ee0*/  IMAD.WIDE.U32 R2, R4, 0x4, R2 ;  /* 0x0000000404027825 */ /* 0x001fcc00078e0002 */
[----:B------:R-:W4:Y:S01]  /*0ef0*/  LDG.E R2, desc[UR4][R2.64] ;  /* 0x0000000402027981 */ /* 0x000f22000c1e1900 */
[----:B------:R-:W-:Y:S01]  /*0f00*/  FMUL R9, R8, 0.6666666865348815918 ;  /* 0x3f2aaaab08097820 */ /* 0x000fe20000400000 */
[----:B------:R-:W-:Y:S01]  /*0f10*/  FADD R5, -R5, R12 ;  /* 0x0000000c05057221 */ /* 0x000fe20000000100 */
[----:B--2---:R-:W-:-:S03]  /*0f20*/  FMUL R8, R10, 0.6666666865348815918 ;  /* 0x3f2aaaab0a087820 */ /* 0x004fc60000400000 */
[----:B-1----:R-:W-:Y:S01]  /*0f30*/  FMUL R0, R5, UR6 ;  /* 0x0000000605007c20 */ /* 0x002fe20008400000 */
[----:B---3--:R-:W-:-:S04]  /*0f40*/  IMAD.WIDE.U32 R4, R4, 0x4, R6 ;  /* 0x0000000404047825 */ /* 0x008fc800078e0006 */
[----:B----4-:R-:W-:-:S04]  /*0f50*/  FFMA R9, R2, 0.3333333432674407959, R9 ;  /* 0x3eaaaaab02097823 */ /* 0x010fc80000000009 */
[----:B------:R-:W-:-:S05]  /*0f60*/  FFMA R9, R0, -R8, R9 ;  /* 0x8000000800097223 */ /* 0x000fca0000000009 */
[----:B------:R-:W-:Y:S01]  /*0f70*/  STG.E desc[UR4][R4.64], R9 ;  /* 0x0000000904007986 */ /* 0x000fe2000c101904 */
[----:B------:R-:W-:Y:S05]  /*0f80*/  EXIT ;  /* 0x000000000000794d */ /* 0x000fea0003800000 */
        .weak           $__internal_6_$__cuda_sm3x_div_rn_noftz_f32_slowpath
        .type           $__internal_6_$__cuda_sm3x_div_rn_noftz_f32_slowpath,@function
        .size           $__internal_6_$__cuda_sm3x_div_rn_noftz_f32_slowpath,(.L_x_349 - $__internal_6_$__cuda_sm3x_div_rn_noftz_f32_slowpath)
$__internal_6_$__cuda_sm3x_div_rn_noftz_f32_slowpath:
        /* <DEDUP_REMOVED lines=34> */
.L_x_275:
        /* <DEDUP_REMOVED lines=51> */
.L_x_282:
[----:B------:R-:W-:-:S04]  /*14e0*/  LOP3.LUT R0, R0, 0x80000000, RZ, 0xc0, !PT ;  /* 0x8000000000007812 */ /* 0x000fc800078ec0ff */
[----:B------:R-:W-:Y:S01]  /*14f0*/  LOP3.LUT R0, R0, 0x7f800000, RZ, 0xfc, !PT ;  /* 0x7f80000000007812 */ /* 0x000fe200078efcff */
[----:B------:R-:W-:Y:S06]  /*1500*/  BRA `(.L_x_283) ;  /* 0x0000000000047947 */ /* 0x000fec0003800000 */
.L_x_281:
[----:B------:R-:W-:-:S07]  /*1510*/  LEA R0, R15, R0, 0x17 ;  /* 0x000000000f007211 */ /* 0x000fce00078eb8ff */
.L_x_283:
[----:B------:R-:W-:Y:S05]  /*1520*/  BSYNC.RECONVERGENT B2 ;  /* 0x0000000000027941 */ /* 0x000fea0003800200 */
.L_x_280:
[----:B------:R-:W-:Y:S05]  /*1530*/  BRA `(.L_x_284) ;  /* 0x0000000000207947 */ /* 0x000fea0003800000 */
.L_x_279:
[----:B------:R-:W-:-:S04]  /*1540*/  LOP3.LUT R0, R3, 0x80000000, R0, 0x48, !PT ;  /* 0x8000000003007812 */ /* 0x000fc800078e4800 */
[----:B------:R-:W-:Y:S01]  /*1550*/  LOP3.LUT R0, R0, 0x7f800000, RZ, 0xfc, !PT ;  /* 0x7f80000000007812 */ /* 0x000fe200078efcff */
[----:B------:R-:W-:Y:S06]  /*1560*/  BRA `(.L_x_284) ;  /* 0x0000000000147947 */ /* 0x000fec0003800000 */
.L_x_278:
[----:B------:R-:W-:Y:S01]  /*1570*/  LOP3.LUT R0, R3, 0x80000000, R0, 0x48, !PT ;  /* 0x8000000003007812 */ /* 0x000fe200078e4800 */
[----:B------:R-:W-:Y:S06]  /*1580*/  BRA `(.L_x_284) ;  /* 0x00000000000c7947 */ /* 0x000fec0003800000 */
.L_x_277:
[----:B------:R-:W0:Y:S01]  /*1590*/  MUFU.RSQ R0, -QNAN ;  /* 0xffc0000000007908 */ /* 0x000e220000001400 */
[----:B------:R-:W-:Y:S05]  /*15a0*/  BRA `(.L_x_284) ;  /* 0x0000000000047947 */ /* 0x000fea0003800000 */
.L_x_276:
[----:B------:R-:W-:-:S07]  /*15b0*/  FADD.FTZ R0, R0, R3 ;  /* 0x0000000300007221 */ /* 0x000fce0000010000 */
.L_x_284:
[----:B------:R-:W-:Y:S05]  /*15c0*/  BSYNC.RECONVERGENT B1 ;  /* 0x0000000000017941 */ /* 0x000fea0003800200 */
.L_x_274:
[----:B------:R-:W-:-:S04]  /*15d0*/  HFMA2 R3, -RZ, RZ, 0, 0 ;  /* 0x00000000ff037431 */ /* 0x000fc800000001ff */
[----:B0-----:R-:W-:Y:S05]  /*15e0*/  RET.REL.NODEC R2 `(_Z16kernel_rk_stage3IL6Method0EEvPKfS2_Pfiff) ;  /* 0xffffffe802847950 */ /* 0x001fea0003c3ffff */
.L_x_285:
        /* <DEDUP_REMOVED lines=9> */
.L_x_349:


//--------------------- .text._Z16kernel_rk_stage2IL6Method0EEvPKfS2_Pfiff --------------------------
	.section	.text._Z16kernel_rk_stage2IL6Method0EEvPKfS2_Pfiff,"ax",@progbits
	.align	128
        .global         _Z16kernel_rk_stage2IL6Method0EEvPKfS2_Pfiff
        .type           _Z16kernel_rk_stage2IL6Method0EEvPKfS2_Pfiff,@function
        .size           _Z16kernel_rk_stage2IL6Method0EEvPKfS2_Pfiff,(.L_x_350 - _Z16kernel_rk_stage2IL6Method0EEvPKfS2_Pfiff)
        .other          _Z16kernel_rk_stage2IL6Method0EEvPKfS2_Pfiff,@"STO_CUDA_ENTRY STV_DEFAULT"
_Z16kernel_rk_stage2IL6Method0EEvPKfS2_Pfiff:
.text._Z16kernel_rk_stage2IL6Method0EEvPKfS2_Pfiff:
        /* <DEDUP_REMOVED lines=66> */
[----:B-----5:R-:W-:Y:S05]  /*0420*/  CALL.REL.NOINC `($__internal_7_$__cuda_sm3x_div_rn_noftz_f32_slowpath) ;  /* 0x0000000800d87944 */ /* 0x020fea0003c00000 */
[----:B------:R-:W-:-:S07]  /*0430*/  MOV R12, R0 ;  /* 0x00000000000c7202 */ /* 0x000fce0000000f00 */
.L_x_287:
[----:B------:R-:W-:Y:S05]  /*0440*/  BSYNC.RECONVERGENT B0 ;  /* 0x0000000000007941 */ /* 0x000fea0003800200 */
.L_x_286:
        /* <DEDUP_REMOVED lines=15> */
[----:B-----5:R-:W-:Y:S05]  /*0540*/  CALL.REL.NOINC `($__internal_7_$__cuda_sm3x_div_rn_noftz_f32_slowpath) ;  /* 0x0000000800907944 */ /* 0x020fea0003c00000 */
[----:B------:R-:W-:-:S07]  /*0550*/  MOV R13, R0 ;  /* 0x00000000000d7202 */ /* 0x000fce0000000f00 */
.L_x_289:
[----:B------:R-:W-:Y:S05]  /*0560*/  BSYNC.RECONVERGENT B0 ;  /* 0x0000000000007941 */ /* 0x000fea0003800200 */
.L_x_288:
        /* <DEDUP_REMOVED lines=27> */
[----:B-----5:R-:W-:Y:S05]  /*0720*/  CALL.REL.NOINC `($__internal_7_$__cuda_sm3x_div_rn_noftz_f32_slowpath) ;  /* 0x0000000800187944 */ /* 0x020fea0003c00000 */
.L_x_291:
[----:B------:R-:W-:Y:S05]  /*0730*/  BSYNC.RECONVERGENT B0 ;  /* 0x0000000000007941 */ /* 0x000fea0003800200 */
.L_x_290:
        /* <DEDUP_REMOVED lines=16> */
[----:B-----5:R-:W-:Y:S05]  /*0840*/  CALL.REL.NOINC `($__internal_7_$__cuda_sm3x_div_rn_noftz_f32_slowpath) ;  /* 0x0000000400d07944 */ /* 0x020fea0003c00000 */
[----:B------:R-:W-:-:S07]  /*0850*/  MOV R12, R0 ;  /* 0x00000000000c7202 */ /* 0x000fce0000000f00 */
.L_x_293:
[----:B------:R-:W-:Y:S05]  /*0860*/  BSYNC.RECONVERGENT B0 ;  /* 0x0000000000007941 */ /* 0x000fea0003800200 */
.L_x_292:
        /* <DEDUP_REMOVED lines=31> */
[----:B------:R-:W-:Y:S05]  /*0a60*/  CALL.REL.NOINC `($__internal_7_$__cuda_sm3x_div_rn_noftz_f32_slowpath) ;  /* 0x0000000400487944 */ /* 0x000fea0003c00000 */
[----:B------:R-:W-:-:S07]  /*0a70*/  MOV R11, R0 ;  /* 0x00000000000b7202 */ /* 0x000fce0000000f00 */
.L_x_295:
[----:B------:R-:W-:Y:S05]  /*0a80*/  BSYNC.RECONVERGENT B0 ;  /* 0x0000000000007941 */ /* 0x000fea0003800200 */
.L_x_294:
        /* <DEDUP_REMOVED lines=15> */
[----:B------:R-:W-:Y:S05]  /*0b80*/  CALL.REL.NOINC `($__internal_7_$__cuda_sm3x_div_rn_noftz_f32_slowpath) ;  /* 0x0000000400007944 */ /* 0x000fea0003c00000 */
[----:B------:R-:W-:-:S07]  /*0b90*/  MOV R16, R0 ;  /* 0x0000000000107202 */ /* 0x000fce0000000f00 */
.L_x_297:
[----:B------:R-:W-:Y:S05]  /*0ba0*/  BSYNC.RECONVERGENT B0 ;  /* 0x0000000000007941 */ /* 0x000fea0003800200 */
.L_x_296:
        /* <DEDUP_REMOVED lines=26> */
[----:B------:R-:W-:Y:S05]  /*0d50*/  CALL.REL.NOINC `($__internal_7_$__cuda_sm3x_div_rn_noftz_f32_slowpath) ;  /* 0x00000000008c7944 */ /* 0x000fea0003c00000 */
.L_x_299:
[----:B------:R-:W-:Y:S05]  /*0d60*/  BSYNC.RECONVERGENT B0 ;  /* 0x0000000000007941 */ /* 0x000fea0003800200 */
.L_x_298:
        /* <DEDUP_REMOVED lines=16> */
[----:B------:R-:W-:Y:S05]  /*0e70*/  CALL.REL.NOINC `($__internal_7_$__cuda_sm3x_div_rn_noftz_f32_slowpath) ;  /* 0x0000000000447944 */ /* 0x000fea0003c00000 */
[----:B------:R-:W-:-:S07]  /*0e80*/  MOV R5, R0 ;  /* 0x0000000000057202 */ /* 0x000fce0000000f00 */
.L_x_301:
[----:B------:R-:W-:Y:S05]  /*0e90*/  BSYNC.RECONVERGENT B0 ;  /* 0x0000000000007941 */ /* 0x000fea0003800200 */
.L_x_300:
[----:B------:R-:W0:Y:S01]  /*0ea0*/  LDC.64 R2, c[0x0][0x380] ;  /* 0x0000e000ff027b82 */ /* 0x000e220000000a00 */
[----:B------:R-:W1:Y:S07]  /*0eb0*/  LDCU UR6, c[0x0][0x3a0] ;  /* 0x00007400ff0677ac */ /* 0x000e6e0008000800 */
[----:B------:R-:W2:Y:S08]  /*0ec0*/  LDC R10, c[0x0][0x39c] ;  /* 0x0000e700ff0a7b82 */ /* 0x000eb00000000800 */
[----:B------:R-:W3:Y:S01]  /*0ed0*/  LDC.64 R6, c[0x0][0x390] ;  /* 0x0000e400ff067b82 */ /* 0x000ee20000000a00 */
[----:B0-----:R-:W-:-:S06]  /*0ee0*/  IMAD.WIDE.U32 R2, R4, 0x4, R2 ;  /* 0x0000000404027825 */ /* 0x001fcc00078e0002 */
[----:B------:R-:W4:Y:S01]  /*0ef0*/  LDG.E R2, desc[UR4][R2.64] ;  /* 0x0000000402027981 */ /* 0x000f22000c1e1900 */
[----:B------:R-:W-:Y:S01]  /*0f00*/  FMUL R9, R8, 0.25 ;  /* 0x3e80000008097820 */ /* 0x000fe20000400000 */
[----:B------:R-:W-:Y:S01]  /*0f10*/  FADD R5, -R5, R12 ;  /* 0x0000000c05057221 */ /* 0x000fe20000000100 */
[----:B--2---:R-:W-:-:S03]  /*0f20*/  FMUL R8, R10, 0.25 ;  /* 0x3e8000000a087820 */ /* 0x004fc60000400000 */
[----:B-1----:R-:W-:Y:S01]  /*0f30*/  FMUL R0, R5, UR6 ;  /* 0x0000000605007c20 */ /* 0x002fe20008400000 */
[----:B---3--:R-:W-:-:S04]  /*0f40*/  IMAD.WIDE.U32 R4, R4, 0x4, R6 ;  /* 0x0000000404047825 */ /* 0x008fc800078e0006 */
[----:B----4-:R-:W-:-:S04]  /*0f50*/  FFMA R9, R2, 0.75, R9 ;  /* 0x3f40000002097823 */ /* 0x010fc80000000009 */
[----:B------:R-:W-:-:S05]  /*0f60*/  FFMA R9, R0, -R8, R9 ;  /* 0x8000000800097223 */ /* 0x000fca0000000009 */
[----:B------:R-:W-:Y:S01]  /*0f70*/  STG.E desc[UR4][R4.64], R9 ;  /* 0x0000000904007986 */ /* 0x000fe2000c101904 */
[----:B------:R-:W-:Y:S05]  /*0f80*/  EXIT ;  /* 0x000000000000794d */ /* 0x000fea0003800000 */
        .weak           $__internal_7_$__cuda_sm3x_div_rn_noftz_f32_slowpath
        .type           $__internal_7_$__cuda_sm3x_div_rn_noftz_f32_slowpath,@function
        .size           $__internal_7_$__cuda_sm3x_div_rn_noftz_f32_slowpath,(.L_x_350 - $__internal_7_$__cuda_sm3x_div_rn_noftz_f32_slowpath)
$__internal_7_$__cuda_sm3x_div_rn_noftz_f32_slowpath:
        /* <DEDUP_REMOVED lines=34> */
.L_x_303:
        /* <DEDUP_REMOVED lines=51> */
.L_x_310:
[----:B------:R-:W-:-:S04]  /*14e0*/  LOP3.LUT R0, R0, 0x80000000, RZ, 0xc0, !PT ;  /* 0x8000000000007812 */ /* 0x000fc800078ec0ff */
[----:B------:R-:W-:Y:S01]  /*14f0*/  LOP3.LUT R0, R0, 0x7f800000, RZ, 0xfc, !PT ;  /* 0x7f80000000007812 */ /* 0x000fe200078efcff */
[----:B------:R-:W-:Y:S06]  /*1500*/  BRA `(.L_x_311) ;  /* 0x0000000000047947 */ /* 0x000fec0003800000 */
.L_x_309:
[----:B------:R-:W-:-:S07]  /*1510*/  LEA R0, R15, R0, 0x17 ;  /* 0x000000000f007211 */ /* 0x000fce00078eb8ff */
.L_x_311:
[----:B------:R-:W-:Y:S05]  /*1520*/  BSYNC.RECONVERGENT B2 ;  /* 0x0000000000027941 */ /* 0x000fea0003800200 */
.L_x_308:
[----:B------:R-:W-:Y:S05]  /*1530*/  BRA `(.L_x_312) ;  /* 0x0000000000207947 */ /* 0x000fea0003800000 */
.L_x_307:
[----:B------:R-:W-:-:S04]  /*1540*/  LOP3.LUT R0, R3, 0x80000000, R0, 0x48, !PT ;  /* 0x8000000003007812 */ /* 0x000fc800078e4800 */
[----:B------:R-:W-:Y:S01]  /*1550*/  LOP3.LUT R0, R0, 0x7f800000, RZ, 0xfc, !PT ;  /* 0x7f80000000007812 */ /* 0x000fe200078efcff */
[----:B------:R-:W-:Y:S06]  /*1560*/  BRA `(.L_x_312) ;  /* 0x0000000000147947 */ /* 0x000fec0003800000 */
.L_x_306:
[----:B------:R-:W-:Y:S01]  /*1570*/  LOP3.LUT R0, R3, 0x80000000, R0, 0x48, !PT ;  /* 0x8000000003007812 */ /* 0x000fe200078e4800 */
[----:B------:R-:W-:Y:S06]  /*1580*/  BRA `(.L_x_312) ;  /* 0x00000000000c7947 */ /* 0x000fec0003800000 */
.L_x_305:
[----:B------:R-:W0:Y:S01]  /*1590*/  MUFU.RSQ R0, -QNAN ;  /* 0xffc0000000007908 */ /* 0x000e220000001400 */
[----:B------:R-:W-:Y:S05]  /*15a0*/  BRA `(.L_x_312) ;  /* 0x0000000000047947 */ /* 0x000fea0003800000 */
.L_x_304:
[----:B------:R-:W-:-:S07]  /*15b0*/  FADD.FTZ R0, R0, R3 ;  /* 0x0000000300007221 */ /* 0x000fce0000010000 */
.L_x_312:
[----:B------:R-:W-:Y:S05]  /*15c0*/  BSYNC.RECONVERGENT B1 ;  /* 0x0000000000017941 */ /* 0x000fea0003800200 */
.L_x_302:
[----:B------:R-:W-:-:S04]  /*15d0*/  HFMA2 R3, -RZ, RZ, 0, 0 ;  /* 0x00000000ff037431 */ /* 0x000fc800000001ff */
[----:B0-----:R-:W-:Y:S05]  /*15e0*/  RET.REL.NODEC R2 `(_Z16kernel_rk_stage2IL6Method0EEvPKfS2_Pfiff) ;  /* 0xffffffe802847950 */ /* 0x001fea0003c3ffff */
.L_x_313:
        /* <DEDUP_REMOVED lines=9> */
.L_x_350:


//--------------------- .text._Z16kernel_rk_stage1IL6Method0EEvPKfPfiff --------------------------
	.section	.text._Z16kernel_rk_stage1IL6Method0EEvPKfPfiff,"ax",@progbits
	.align	128
        .global         _Z16kernel_rk_stage1IL6Method0EEvPKfPfiff
        .type           _Z16kernel_rk_stage1IL6Method0EEvPKfPfiff,@function
        .size           _Z16kernel_rk_stage1IL6Method0EEvPKfPfiff,(.L_x_351 - _Z16kernel_rk_stage1IL6Method0EEvPKfPfiff)
        .other          _Z16kernel_rk_stage1IL6Method0EEvPKfPfiff,@"STO_CUDA_ENTRY STV_DEFAULT"
_Z16kernel_rk_stage1IL6Method0EEvPKfPfiff:
.text._Z16kernel_rk_stage1IL6Method0EEvPKfPfiff:
        /* <DEDUP_REMOVED lines=66> */
[----:B-----5:R-:W-:Y:S05]  /*0420*/  CALL.REL.NOINC `($__internal_8_$__cuda_sm3x_div_rn_noftz_f32_slowpath) ;  /* 0x0000000800c07944 */ /* 0x020fea0003c00000 */
[----:B------:R-:W-:-:S07]  /*0430*/  MOV R12, R0 ;  /* 0x00000000000c7202 */ /* 0x000fce0000000f00 */
.L_x_315:
[----:B------:R-:W-:Y:S05]  /*0440*/  BSYNC.RECONVERGENT B0 ;  /* 0x0000000000007941 */ /* 0x000fea0003800200 */
.L_x_314:
        /* <DEDUP_REMOVED lines=15> */
[----:B-----5:R-:W-:Y:S05]  /*0540*/  CALL.REL.NOINC `($__internal_8_$__cuda_sm3x_div_rn_noftz_f32_slowpath) ;  /* 0x0000000800787944 */ /* 0x020fea0003c00000 */
[----:B------:R-:W-:-:S07]  /*0550*/  MOV R13, R0 ;  /* 0x00000000000d7202 */ /* 0x000fce0000000f00 */
.L_x_317:
[----:B------:R-:W-:Y:S05]  /*0560*/  BSYNC.RECONVERGENT B0 ;  /* 0x0000000000007941 */ /* 0x000fea0003800200 */
.L_x_316:
        /* <DEDUP_REMOVED lines=27> */
[----:B-----5:R-:W-:Y:S05]  /*0720*/  CALL.REL.NOINC `($__internal_8_$__cuda_sm3x_div_rn_noftz_f32_slowpath) ;  /* 0x0000000800007944 */ /* 0x020fea0003c00000 */
.L_x_319:
[----:B------:R-:W-:Y:S05]  /*0730*/  BSYNC.RECONVERGENT B0 ;  /* 0x0000000000007941 */ /* 0x000fea0003800200 */
.L_x_318:
        /* <DEDUP_REMOVED lines=16> */
[----:B-----5:R-:W-:Y:S05]  /*0840*/  CALL.REL.NOINC `($__internal_8_$__cuda_sm3x_div_rn_noftz_f32_slowpath) ;  /* 0x0000000400b87944 */ /* 0x020fea0003c00000 */
[----:B------:R-:W-:-:S07]  /*0850*/  MOV R12, R0 ;  /* 0x00000000000c7202 */ /* 0x000fce0000000f00 */
.L_x_321:
[----:B------:R-:W-:Y:S05]  /*0860*/  BSYNC.RECONVERGENT B0 ;  /* 0x0000000000007941 */ /* 0x000fea0003800200 */
.L_x_320:
        /* <DEDUP_REMOVED lines=31> */
[----:B------:R-:W-:Y:S05]  /*0a60*/  CALL.REL.NOINC `($__internal_8_$__cuda_sm3x_div_rn_noftz_f32_slowpath) ;  /* 0x0000000400307944 */ /* 0x000fea0003c00000 */
[----:B------:R-:W-:-:S07]  /*0a70*/  MOV R11, R0 ;  /* 0x00000000000b7202 */ /* 0x000fce0000000f00 */
.L_x_323:
[----:B------:R-:W-:Y:S05]  /*0a80*/  BSYNC.RECONVERGENT B0 ;  /* 0x0000000000007941 */ /* 0x000fea0003800200 */
.L_x_322:
        /* <DEDUP_REMOVED lines=15> */
[----:B------:R-:W-:Y:S05]  /*0b80*/  CALL.REL.NOINC `($__internal_8_$__cuda_sm3x_div_rn_noftz_f32_slowpath) ;  /* 0x0000000000e87944 */ /* 0x000fea0003c00000 */
[----:B------:R-:W-:-:S07]  /*0b90*/  MOV R16, R0 ;  /* 0x0000000000107202 */ /* 0x000fce0000000f00 */
.L_x_325:
[----:B------:R-:W-:Y:S05]  /*0ba0*/  BSYNC.RECONVERGENT B0 ;  /* 0x0000000000007941 */ /* 0x000fea0003800200 */
.L_x_324:
        /* <DEDUP_REMOVED lines=26> */
[----:B------:R-:W-:Y:S05]  /*0d50*/  CALL.REL.NOINC `($__internal_8_$__cuda_sm3x_div_rn_noftz_f32_slowpath) ;  /* 0x0000000000747944 */ /* 0x000fea0003c00000 */
.L_x_327:
[----:B------:R-:W-:Y:S05]  /*0d60*/  BSYNC.RECONVERGENT B0 ;  /* 0x0000000000007941 */ /* 0x000fea0003800200 */
.L_x_326:
        /* <DEDUP_REMOVED lines=16> */
[----:B------:R-:W-:Y:S05]  /*0e70*/  CALL.REL.NOINC `($__internal_8_$__cuda_sm3x_div_rn_noftz_f32_slowpath) ;  /* 0x00000000002c7944 */ /* 0x000fea0003c00000 */
[----:B------:R-:W-:-:S07]  /*0e80*/  MOV R5, R0 ;  /* 0x0000000000057202 */ /* 0x000fce0000000f00 */
.L_x_329:
[----:B------:R-:W-:Y:S05]  /*0e90*/  BSYNC.RECONVERGENT B0 ;  /* 0x0000000000007941 */ /* 0x000fea0003800200 */
.L_x_328:
[----:B------:R-:W0:Y:S01]  /*0ea0*/  LDC.64 R2, c[0x0][0x388] ;  /* 0x0000e200ff027b82 */ /* 0x000e220000000a00 */
[----:B------:R-:W1:Y:S01]  /*0eb0*/  LDCU UR6, c[0x0][0x398] ;  /* 0x00007300ff0677ac */ /* 0x000e620008000800 */
[----:B------:R-:W-:Y:S01]  /*0ec0*/  FADD R5, -R5, R12 ;  /* 0x0000000c05057221 */ /* 0x000fe20000000100 */
[----:B------:R-:W2:Y:S03]  /*0ed0*/  LDCU UR7, c[0x0][0x394] ;  /* 0x00007280ff0777ac */ /* 0x000ea60008000800 */
[----:B-1----:R-:W-:-:S04]  /*0ee0*/  FMUL R7, R5, UR6 ;  /* 0x0000000605077c20 */ /* 0x002fc80008400000 */
[----:B--2---:R-:W-:Y:S01]  /*0ef0*/  FFMA R7, -R7, UR7, R8 ;  /* 0x0000000707077c23 */ /* 0x004fe20008000108 */
[----:B0-----:R-:W-:-:S05]  /*0f00*/  IMAD.WIDE.U32 R4, R4, 0x4, R2 ;  /* 0x0000000404047825 */ /* 0x001fca00078e0002 */
[----:B------:R-:W-:Y:S01]  /*0f10*/  STG.E desc[UR4][R4.64], R7 ;  /* 0x0000000704007986 */ /* 0x000fe2000c101904 */
[----:B------:R-:W-:Y:S05]  /*0f20*/  EXIT ;  /* 0x000000000000794d */ /* 0x000fea0003800000 */
        .weak           $__internal_8_$__cuda_sm3x_div_rn_noftz_f32_slowpath
        .type           $__internal_8_$__cuda_sm3x_div_rn_noftz_f32_slowpath,@function
        .size           $__internal_8_$__cuda_sm3x_div_rn_noftz_f32_slowpath,(.L_x_351 - $__internal_8_$__cuda_sm3x_div_rn_noftz_f32_slowpath)
$__internal_8_$__cuda_sm3x_div_rn_noftz_f32_slowpath:
        /* <DEDUP_REMOVED lines=34> */
.L_x_331:
        /* <DEDUP_REMOVED lines=51> */
.L_x_338:
[----:B------:R-:W-:-:S04]  /*1480*/  LOP3.LUT R0, R0, 0x80000000, RZ, 0xc0, !PT ;  /* 0x8000000000007812 */ /* 0x000fc800078ec0ff */
[----:B------:R-:W-:Y:S01]  /*1490*/  LOP3.LUT R0, R0, 0x7f800000, RZ, 0xfc, !PT ;  /* 0x7f80000000007812 */ /* 0x000fe200078efcff */
[----:B------:R-:W-:Y:S06]  /*14a0*/  BRA `(.L_x_339) ;  /* 0x0000000000047947 */ /* 0x000fec0003800000 */
.L_x_337:
[----:B------:R-:W-:-:S07]  /*14b0*/  LEA R0, R15, R0, 0x17 ;  /* 0x000000000f007211 */ /* 0x000fce00078eb8ff */
.L_x_339:
[----:B------:R-:W-:Y:S05]  /*14c0*/  BSYNC.RECONVERGENT B2 ;  /* 0x0000000000027941 */ /* 0x000fea0003800200 */
.L_x_336:
[----:B------:R-:W-:Y:S05]  /*14d0*/  BRA `(.L_x_340) ;  /* 0x0000000000207947 */ /* 0x000fea0003800000 */
.L_x_335:
[----:B------:R-:W-:-:S04]  /*14e0*/  LOP3.LUT R0, R3, 0x80000000, R0, 0x48, !PT ;  /* 0x8000000003007812 */ /* 0x000fc800078e4800 */
[----:B------:R-:W-:Y:S01]  /*14f0*/  LOP3.LUT R0, R0, 0x7f800000, RZ, 0xfc, !PT ;  /* 0x7f80000000007812 */ /* 0x000fe200078efcff */
[----:B------:R-:W-:Y:S06]  /*1500*/  BRA `(.L_x_340) ;  /* 0x0000000000147947 */ /* 0x000fec0003800000 */
.L_x_334:
[----:B------:R-:W-:Y:S01]  /*1510*/  LOP3.LUT R0, R3, 0x80000000, R0, 0x48, !PT ;  /* 0x8000000003007812 */ /* 0x000fe200078e4800 */
[----:B------:R-:W-:Y:S06]  /*1520*/  BRA `(.L_x_340) ;  /* 0x00000000000c7947 */ /* 0x000fec0003800000 */
.L_x_333:
[----:B------:R-:W0:Y:S01]  /*1530*/  MUFU.RSQ R0, -QNAN ;  /* 0xffc0000000007908 */ /* 0x000e220000001400 */
[----:B------:R-:W-:Y:S05]  /*1540*/  BRA `(.L_x_340) ;  /* 0x0000000000047947 */ /* 0x000fea0003800000 */
.L_x_332:
[----:B------:R-:W-:-:S07]  /*1550*/  FADD.FTZ R0, R0, R3 ;  /* 0x0000000300007221 */ /* 0x000fce0000010000 */
.L_x_340:
[----:B------:R-:W-:Y:S05]  /*1560*/  BSYNC.RECONVERGENT B1 ;  /* 0x0000000000017941 */ /* 0x000fea0003800200 */
.L_x_330:
[----:B------:R-:W-:-:S04]  /*1570*/  HFMA2 R3, -RZ, RZ, 0, 0 ;  /* 0x00000000ff037431 */ /* 0x000fc800000001ff */
[----:B0-----:R-:W-:Y:S05]  /*1580*/  RET.REL.NODEC R2 `(_Z16kernel_rk_stage1IL6Method0EEvPKfPfiff) ;  /* 0xffffffe8029c7950 */ /* 0x001fea0003c3ffff */
.L_x_341:
        /* <DEDUP_REMOVED lines=15> */
.L_x_351:


//--------------------- .text._Z15apply_bc_kernelPfi --------------------------
	.section	.text._Z15apply_bc_kernelPfi,"ax",@progbits
	.align	128
        .global         _Z15apply_bc_kernelPfi
        .type           _Z15apply_bc_kernelPfi,@function
        .size           _Z15apply_bc_kernelPfi,(.L_x_361 - _Z15apply_bc_kernelPfi)
        .other          _Z15apply_bc_kernelPfi,@"STO_CUDA_ENTRY STV_DEFAULT"
_Z15apply_bc_kernelPfi:
.text._Z15apply_bc_kernelPfi:
[----:B------:R-:W-:Y:S01]  /*0000*/  LDC R1, c[0x0][0x37c] ;  /* 0x0000df00ff017b82 */ /* 0x000fe20000000800 */
[----:B------:R-:W0:Y:S02]  /*0010*/  S2R R3, SR_TID.X ;  /* 0x0000000000037919 */ /* 0x000e240000002100 */
[----:B0-----:R-:W-:-:S13]  /*0020*/  ISETP.GT.U32.AND P0, PT, R3, 0x2, PT ;  /* 0x000000020300780c */ /* 0x001fda0003f04070 */
[----:B------:R-:W-:Y:S05]  /*0030*/  @P0 EXIT ;  /* 0x000000000000094d */ /* 0x000fea0003800000 */
[----:B------:R-:W0:Y:S01]  /*0040*/  LDC.64 R4, c[0x0][0x380] ;  /* 0x0000e000ff047b82 */ /* 0x000e220000000a00 */
[----:B------:R-:W1:Y:S01]  /*0050*/  LDCU UR6, c[0x0][0x388] ;  /* 0x00007100ff0677ac */ /* 0x000e620008000800 */
[----:B------:R-:W-:Y:S02]  /*0060*/  LOP3.LUT R0, RZ, R3, RZ, 0x33, !PT ;  /* 0x00000003ff007212 */ /* 0x000fe400078e33ff */
[----:B------:R-:W-:Y:S01]  /*0070*/  MOV R9, 0x3e000000 ;  /* 0x3e00000000097802 */ /* 0x000fe20000000f00 */
[----:B------:R-:W2:Y:S01]  /*0080*/  LDCU.64 UR4, c[0x0][0x358] ;  /* 0x00006b00ff0477ac */ /* 0x000ea20008000a00 */
[----:B-1----:R-:W-:Y:S01]  /*0090*/  IADD3 R7, PT, PT, R0, UR6, RZ ;  /* 0x0000000600077c10 */ /* 0x002fe2000fffe0ff */
[----:B0-----:R-:W-:-:S04]  /*00a0*/  IMAD.WIDE.U32 R2, R3, 0x4, R4 ;  /* 0x0000000403027825 */ /* 0x001fc800078e0004 */
[----:B------:R-:W-:-:S04]  /*00b0*/  IMAD.WIDE R4, R7, 0x4, R4 ;  /* 0x0000000407047825 */ /* 0x000fc800078e0204 */
[----:B------:R-:W-:-:S05]  /*00c0*/  HFMA2 R7, -RZ, RZ, 1.875, 0 ;  /* 0x3f800000ff077431 */ /* 0x000fca00000001ff */
[----:B--2---:R-:W-:Y:S04]  /*00d0*/  STG.E desc[UR4][R2.64], R7 ;  /* 0x0000000702007986 */ /* 0x004fe8000c101904 */
[----:B------:R-:W-:Y:S01]  /*00e0*/  STG.E desc[UR4][R4.64], R9 ;  /* 0x0000000904007986 */ /* 0x000fe2000c101904 */
[----:B------:R-:W-:Y:S05]  /*00f0*/  EXIT ;  /* 0x000000000000794d */ /* 0x000fea0003800000 */
.L_x_342:
        /* <DEDUP_REMOVED lines=16> */
.L_x_361:


//--------------------- .nv.shared.reserved.0     --------------------------
	.section	.nv.shared.reserved.0,"aw",@nobits
	.weak		__nv_reservedSMEM_offset_0_alias
	.size		__nv_reservedSMEM_offset_0_alias, 0, 64
	.other		__nv_reservedSMEM_offset_0_alias,@"STO_CUDA_RESERVED_SHARED STV_DEFAULT"
__nv_reservedSMEM_offset_0_alias:
	.zero		0
	.zero		64


//--------------------- .nv.constant0._Z16kernel_rk_stage3IL6Method2EEvPKfS2_Pfiff --------------------------
	.section	.nv.constant0._Z16kernel_rk_stage3IL6Method2EEvPKfS2_Pfiff,"a",@progbits
	.sectionflags	@""
	.align	4
.nv.constant0._Z16kernel_rk_stage3IL6Method2EEvPKfS2_Pfiff:
	.zero		932


//--------------------- .nv.constant0._Z16kernel_rk_stage2IL6Method2EEvPKfS2_Pfiff --------------------------
	.section	.nv.constant0._Z16kernel_rk_stage2IL6Method2EEvPKfS2_Pfiff,"a",@progbits
	.sectionflags	@""
	.align	4
.nv.constant0._Z16kernel_rk_stage2IL6Method2EEvPKfS2_Pfiff:
	.zero		932


//--------------------- .nv.constant0._Z16kernel_rk_stage1IL6Method2EEvPKfPfiff --------------------------
	.section	.nv.constant0._Z16kernel_rk_stage1IL6Method2EEvPKfPfiff,"a",@progbits
	.sectionflags	@""
	.align	4
.nv.constant0._Z16kernel_rk_stage1IL6Method2EEvPKfPfiff:
	.zero		924


//--------------------- .nv.constant0._Z16kernel_rk_stage3IL6Method1EEvPKfS2_Pfiff --------------------------
	.section	.nv.constant0._Z16kernel_rk_stage3IL6Method1EEvPKfS2_Pfiff,"a",@progbits
	.sectionflags	@""
	.align	4
.nv.constant0._Z16kernel_rk_stage3IL6Method1EEvPKfS2_Pfiff:
	.zero		932


//--------------------- .nv.constant0._Z16kernel_rk_stage2IL6Method1EEvPKfS2_Pfiff --------------------------
	.section	.nv.constant0._Z16kernel_rk_stage2IL6Method1EEvPKfS2_Pfiff,"a",@progbits
	.sectionflags	@""
	.align	4
.nv.constant0._Z16kernel_rk_stage2IL6Method1EEvPKfS2_Pfiff:
	.zero		932


//--------------------- .nv.constant0._Z16kernel_rk_stage1IL6Method1EEvPKfPfiff --------------------------
	.section	.nv.constant0._Z16kernel_rk_stage1IL6Method1EEvPKfPfiff,"a",@progbits
	.sectionflags	@""
	.align	4
.nv.constant0._Z16kernel_rk_stage1IL6Method1EEvPKfPfiff:
	.zero		924


//--------------------- .nv.constant0._Z16kernel_rk_stage3IL6Method0EEvPKfS2_Pfiff --------------------------
	.section	.nv.constant0._Z16kernel_rk_stage3IL6Method0EEvPKfS2_Pfiff,"a",@progbits
	.sectionflags	@""
	.align	4
.nv.constant0._Z16kernel_rk_stage3IL6Method0EEvPKfS2_Pfiff:
	.zero		932


//--------------------- .nv.constant0._Z16kernel_rk_stage2IL6Method0EEvPKfS2_Pfiff --------------------------
	.section	.nv.constant0._Z16kernel_rk_stage2IL6Method0EEvPKfS2_Pfiff,"a",@progbits
	.sectionflags	@""
	.align	4
.nv.constant0._Z16kernel_rk_stage2IL6Method0EEvPKfS2_Pfiff:
	.zero		932


//--------------------- .nv.constant0._Z16kernel_rk_stage1IL6Method0EEvPKfPfiff --------------------------
	.section	.nv.constant0._Z16kernel_rk_stage1IL6Method0EEvPKfPfiff,"a",@progbits
	.sectionflags	@""
	.align	4
.nv.constant0._Z16kernel_rk_stage1IL6Method0EEvPKfPfiff:
	.zero		924


//--------------------- .nv.constant0._Z15apply_bc_kernelPfi --------------------------
	.section	.nv.constant0._Z15apply_bc_kernelPfi,"a",@progbits
	.sectionflags	@""
	.align	4
.nv.constant0._Z15apply_bc_kernelPfi:
	.zero		908


//--------------------- SYMBOLS --------------------------

	.type		.nv.reservedSmem.offset0,@object
	.size		.nv.reservedSmem.offset0,0x4
